def matmul_kernel(
    a_ptr,
    b_ptr,
    c_ptr,
    M,
    N,
    K,
    stride_am,
    stride_ak,
    stride_bk,
    stride_bn,
    stride_cm,
    stride_cn,
    BLOCK_M: tl.constexpr,
    BLOCK_N: tl.constexpr,
    BLOCK_K: tl.constexpr,
    GROUP_M: tl.constexpr,
):
    pid = tl.program_id(axis=0)
    num_pid_m = tl.cdiv(M, BLOCK_M)
    num_pid_n = tl.cdiv(N, BLOCK_N)
    num_pid_in_group = GROUP_M * num_pid_n
    group_id = pid // num_pid_in_group
    first_pid_m = group_id * GROUP_M
    group_size_m = min(num_pid_m - first_pid_m, GROUP_M)
    pid_m = first_pid_m + ((pid % num_pid_in_group) % group_size_m)
    pid_n = (pid % num_pid_in_group) // group_size_m

    offs_am = (pid_m * BLOCK_M + tl.arange(0, BLOCK_M)) % M
    offs_bn = (pid_n * BLOCK_N + tl.arange(0, BLOCK_N)) % N
    offs_k = tl.arange(0, BLOCK_K)
    a_ptrs = a_ptr + offs_am[:, None] * stride_am + offs_k[None, :] * stride_ak
    b_ptrs = b_ptr + offs_k[:, None] * stride_bk + offs_bn[None, :] * stride_bn

    acc = tl.zeros((BLOCK_M, BLOCK_N), dtype=tl.float32)
    for kk in range(0, tl.cdiv(K, BLOCK_K)):
        a = tl.load(a_ptrs, mask=offs_k[None, :] < K - kk * BLOCK_K, other=0.0)
        b = tl.load(b_ptrs, mask=offs_k[:, None] < K - kk * BLOCK_K, other=0.0)
        acc = tl.dot(a, b, acc)
        a_ptrs += BLOCK_K * stride_ak
        b_ptrs += BLOCK_K * stride_bk

    c = acc.to(c_ptr.dtype.element_ty)
    offs_cm = pid_m * BLOCK_M + tl.arange(0, BLOCK_M)
    offs_cn = pid_n * BLOCK_N + tl.arange(0, BLOCK_N)
    c_ptrs = c_ptr + offs_cm[:, None] * stride_cm + offs_cn[None, :] * stride_cn
    mask = (offs_cm[:, None] < M) & (offs_cn[None, :] < N)
    tl.store(c_ptrs, c, mask=mask)

# config = {"BLOCK_K": 64, "BLOCK_M": 256, "BLOCK_N": 64, "GROUP_M": 8, "arch": "sm_90", "dtype": "fp8e5m2", "num_ctas": 1, "num_stages": 3, "num_warps": 16}
# arch = sm_90


// ===== COMPILED SASS (sm_90a) =====

	.target	sm_90a

	.elftype	@"ET_EXEC"


//--------------------- .note.nv.tkinfo           --------------------------
	.section	.note.nv.tkinfo,"",@"SHT_NOTE"
	.sectionflags	@"SHF_NOTE_NV_TKINFO"
	.tkinfo
        /*0018*/ 	.word	0x00000002
        /*0030*/ 	.string	""
        /*0030*/ 	.string	"ptxas"
        /*0030*/ 	.string	"Cuda compilation tools, release 13.0, V13.0.88"
        /*0030*/ 	.string	"Build cuda_13.0.r13.0/compiler.36424714_0"
        /*0030*/ 	.string	"-v  -suppress-debug-info  -lineinfo  -arch sm_90a "



//--------------------- .note.nv.cuinfo           --------------------------
	.section	.note.nv.cuinfo,"",@"SHT_NOTE"
	.sectionflags	@"SHF_NOTE_NV_CUINFO"
        /*0018*/ 	.short	0x0002
        /*001a*/ 	.short	0x005a
        /*001c*/ 	.short	0x0082
	.zero		2


//--------------------- .nv.info                  --------------------------
	.section	.nv.info,"",@"SHT_CUDA_INFO"
	.align	4


	//----- nvinfo : EIATTR_REGCOUNT
	.align		4
        /*0000*/ 	.byte	0x04, 0x2f
        /*0002*/ 	.short	(.L_1 - .L_0)
	.align		4
.L_0:
        /*0004*/ 	.word	index@(matmul_kernel)
        /*0008*/ 	.word	0x00000080


	//----- nvinfo : EIATTR_FRAME_SIZE
	.align		4
.L_1:
        /*000c*/ 	.byte	0x04, 0x11
        /*000e*/ 	.short	(.L_3 - .L_2)
	.align		4
.L_2:
        /*0010*/ 	.word	index@(matmul_kernel)
        /*0014*/ 	.word	0x00000008


	//----- nvinfo : EIATTR_MIN_STACK_SIZE
	.align		4
.L_3:
        /*0018*/ 	.byte	0x04, 0x12
        /*001a*/ 	.short	(.L_5 - .L_4)
	.align		4
.L_4:
        /*001c*/ 	.word	index@(matmul_kernel)
        /*0020*/ 	.word	0x00000008
.L_5:


//--------------------- .nv.compat                --------------------------
	.section	.nv.compat,"",@"SHT_CUDA_COMPAT_INFO"
	.align	4
        /*0000*/ 	.byte	0x02, 0x09, 0x01, 0x00, 0x02, 0x02, 0x04, 0x00, 0x02, 0x05, 0x05, 0x00, 0x03, 0x07, 0x01, 0x01
        /*0010*/ 	.byte	0x02, 0x03, 0x00, 0x00, 0x02, 0x06, 0x01, 0x00, 0x04, 0x0b, 0x08, 0x00, 0x00, 0x00, 0x00, 0x00
        /*0020*/ 	.byte	0x00, 0x00, 0x00, 0x00


//--------------------- .nv.info.matmul_kernel    --------------------------
	.section	.nv.info.matmul_kernel,"",@"SHT_CUDA_INFO"
	.sectionflags	@""
	.align	4


	//----- nvinfo : EIATTR_CUDA_API_VERSION
	.align		4
        /*0000*/ 	.byte	0x04, 0x37
        /*0002*/ 	.short	(.L_7 - .L_6)
.L_6:
        /*0004*/ 	.word	0x00000082


	//----- nvinfo : EIATTR_KPARAM_INFO
	.align		4
.L_7:
        /*0008*/ 	.byte	0x04, 0x17
        /*000a*/ 	.short	(.L_9 - .L_8)
.L_8:
        /*000c*/ 	.word	0x00000000
        /*0010*/ 	.short	0x000d
        /*0012*/ 	.short	0x0048
        /*0014*/ 	.byte	0x00, 0xf4, 0x21, 0x00


	//----- nvinfo : EIATTR_KPARAM_INFO
	.align		4
.L_9:
        /*0018*/ 	.byte	0x04, 0x17
        /*001a*/ 	.short	(.L_11 - .L_10)
.L_10:
        /*001c*/ 	.word	0x00000000
        /*0020*/ 	.short	0x000c
        /*0022*/ 	.short	0x0040
        /*0024*/ 	.byte	0x00, 0xf4, 0x21, 0x00


	//----- nvinfo : EIATTR_KPARAM_INFO
	.align		4
.L_11:
        /*0028*/ 	.byte	0x04, 0x17
        /*002a*/ 	.short	(.L_13 - .L_12)
.L_12:
        /*002c*/ 	.word	0x00000000
        /*0030*/ 	.short	0x000b
        /*0032*/ 	.short	0x0038
        /*0034*/ 	.byte	0x00, 0xf0, 0x11, 0x00


	//----- nvinfo : EIATTR_KPARAM_INFO
	.align		4
.L_13:
        /*0038*/ 	.byte	0x04, 0x17
        /*003a*/ 	.short	(.L_15 - .L_14)
.L_14:
        /*003c*/ 	.word	0x00000000
        /*0040*/ 	.short	0x000a
        /*0042*/ 	.short	0x0034
        /*0044*/ 	.byte	0x00, 0xf0, 0x11, 0x00


	//----- nvinfo : EIATTR_KPARAM_INFO
	.align		4
.L_15:
        /*0048*/ 	.byte	0x04, 0x17
        /*004a*/ 	.short	(.L_17 - .L_16)
.L_16:
        /*004c*/ 	.word	0x00000000
        /*0050*/ 	.short	0x0009
        /*0052*/ 	.short	0x0030
        /*0054*/ 	.byte	0x00, 0xf0, 0x11, 0x00


	//----- nvinfo : EIATTR_KPARAM_INFO
	.align		4
.L_17:
        /*0058*/ 	.byte	0x04, 0x17
        /*005a*/ 	.short	(.L_19 - .L_18)
.L_18:
        /*005c*/ 	.word	0x00000000
        /*0060*/ 	.short	0x0008
        /*0062*/ 	.short	0x002c
        /*0064*/ 	.byte	0x00, 0xf0, 0x11, 0x00


	//----- nvinfo : EIATTR_KPARAM_INFO
	.align		4
.L_19:
        /*0068*/ 	.byte	0x04, 0x17
        /*006a*/ 	.short	(.L_21 - .L_20)
.L_20:
        /*006c*/ 	.word	0x00000000
        /*0070*/ 	.short	0x0007
        /*0072*/ 	.short	0x0028
        /*0074*/ 	.byte	0x00, 0xf0, 0x11, 0x00


	//----- nvinfo : EIATTR_KPARAM_INFO
	.align		4
.L_21:
        /*0078*/ 	.byte	0x04, 0x17
        /*007a*/ 	.short	(.L_23 - .L_22)
.L_22:
        /*007c*/ 	.word	0x00000000
        /*0080*/ 	.short	0x0006
        /*0082*/ 	.short	0x0024
        /*0084*/ 	.byte	0x00, 0xf0, 0x11, 0x00


	//----- nvinfo : EIATTR_KPARAM_INFO
	.align		4
.L_23:
        /*0088*/ 	.byte	0x04, 0x17
        /*008a*/ 	.short	(.L_25 - .L_24)
.L_24:
        /*008c*/ 	.word	0x00000000
        /*0090*/ 	.short	0x0005
        /*0092*/ 	.short	0x0020
        /*0094*/ 	.byte	0x00, 0xf0, 0x11, 0x00


	//----- nvinfo : EIATTR_KPARAM_INFO
	.align		4
.L_25:
        /*0098*/ 	.byte	0x04, 0x17
        /*009a*/ 	.short	(.L_27 - .L_26)
.L_26:
        /*009c*/ 	.word	0x00000000
        /*00a0*/ 	.short	0x0004
        /*00a2*/ 	.short	0x001c
        /*00a4*/ 	.byte	0x00, 0xf0, 0x11, 0x00


	//----- nvinfo : EIATTR_KPARAM_INFO
	.align		4
.L_27:
        /*00a8*/ 	.byte	0x04, 0x17
        /*00aa*/ 	.short	(.L_29 - .L_28)
.L_28:
        /*00ac*/ 	.word	0x00000000
        /*00b0*/ 	.short	0x0003
        /*00b2*/ 	.short	0x0018
        /*00b4*/ 	.byte	0x00, 0xf0, 0x11, 0x00


	//----- nvinfo : EIATTR_KPARAM_INFO
	.align		4
.L_29:
        /*00b8*/ 	.byte	0x04, 0x17
        /*00ba*/ 	.short	(.L_31 - .L_30)
.L_30:
        /*00bc*/ 	.word	0x00000000
        /*00c0*/ 	.short	0x0002
        /*00c2*/ 	.short	0x0010
        /*00c4*/ 	.byte	0x00, 0xf4, 0x21, 0x00


	//----- nvinfo : EIATTR_KPARAM_INFO
	.align		4
.L_31:
        /*00c8*/ 	.byte	0x04, 0x17
        /*00ca*/ 	.short	(.L_33 - .L_32)
.L_32:
        /*00cc*/ 	.word	0x00000000
        /*00d0*/ 	.short	0x0001
        /*00d2*/ 	.short	0x0008
        /*00d4*/ 	.byte	0x00, 0xf4, 0x21, 0x00


	//----- nvinfo : EIATTR_KPARAM_INFO
	.align		4
.L_33:
        /*00d8*/ 	.byte	0x04, 0x17
        /*00da*/ 	.short	(.L_35 - .L_34)
.L_34:
        /*00dc*/ 	.word	0x00000000
        /*00e0*/ 	.short	0x0000
        /*00e2*/ 	.short	0x0000
        /*00e4*/ 	.byte	0x00, 0xf4, 0x21, 0x00


	//----- nvinfo : EIATTR_SPARSE_MMA_MASK
	.align		4
.L_35:
        /*00e8*/ 	.byte	0x03, 0x50
        /*00ea*/ 	.short	0x0000


	//----- nvinfo : EIATTR_MAXREG_COUNT
	.align		4
        /*00ec*/ 	.byte	0x03, 0x1b
        /*00ee*/ 	.short	0x0080


	//----- nvinfo : EIATTR_NUM_BARRIERS
	.align		4
        /*00f0*/ 	.byte	0x02, 0x4c
        /*00f2*/ 	.byte	0x01
	.zero		1


	//----- nvinfo : EIATTR_ANNOTATIONS
	.align		4
        /*00f4*/ 	.byte	0x04, 0x55
        /*00f6*/ 	.short	(.L_37 - .L_36)


	//   ....[0]....
.L_36:
        /*00f8*/ 	.word	0x00000001
        /*00fc*/ 	.byte	0x50, 0x07, 0x00, 0x00, 0x01, 0x00, 0x00, 0x00, 0xc0, 0x07, 0x00, 0x00, 0x01, 0x00, 0x00, 0x00
        /*010c*/ 	.byte	0xa0, 0x09, 0x00, 0x00, 0x01, 0x00, 0x00, 0x00, 0x10, 0x2d, 0x00, 0x00, 0x01, 0x00, 0x00, 0x00
        /*011c*/ 	.byte	0x50, 0x2d, 0x00, 0x00


	//----- nvinfo : EIATTR_MERCURY_ISA_VERSION
	.align		4
.L_37:
        /*0120*/ 	.byte	0x03, 0x5f
        /*0122*/ 	.short	0x0101


	//----- nvinfo : EIATTR_EXIT_INSTR_OFFSETS
	.align		4
        /*0124*/ 	.byte	0x04, 0x1c
        /*0126*/ 	.short	(.L_39 - .L_38)


	//   ....[0]....
.L_38:
        /*0128*/ 	.word	0x00004360


	//   ....[1]....
        /*012c*/ 	.word	0x00004380


	//----- nvinfo : EIATTR_REQNTID
	.align		4
.L_39:
        /*0130*/ 	.byte	0x04, 0x10
        /*0132*/ 	.short	(.L_41 - .L_40)
.L_40:
        /*0134*/ 	.word	0x00000200
        /*0138*/ 	.word	0x00000001
        /*013c*/ 	.word	0x00000001


	//----- nvinfo : EIATTR_CBANK_PARAM_SIZE
	.align		4
.L_41:
        /*0140*/ 	.byte	0x03, 0x19
        /*0142*/ 	.short	0x0050


	//----- nvinfo : EIATTR_PARAM_CBANK
	.align		4
        /*0144*/ 	.byte	0x04, 0x0a
        /*0146*/ 	.short	(.L_43 - .L_42)
	.align		4
.L_42:
        /*0148*/ 	.word	index@(.nv.constant0.matmul_kernel)
        /*014c*/ 	.short	0x0210
        /*014e*/ 	.short	0x0050


	//----- nvinfo : EIATTR_SW_WAR
	.align		4
.L_43:
        /*0150*/ 	.byte	0x04, 0x36
        /*0152*/ 	.short	(.L_45 - .L_44)
.L_44:
        /*0154*/ 	.word	0x00000008
.L_45:


//--------------------- .nv.callgraph             --------------------------
	.section	.nv.callgraph,"",@"SHT_CUDA_CALLGRAPH"
	.align	4
	.sectionentsize	8
	.align		4
        /*0000*/ 	.word	0x00000000
	.align		4
        /*0004*/ 	.word	0xffffffff
	.align		4
        /*0008*/ 	.word	0x00000000
	.align		4
        /*000c*/ 	.word	0xfffffffe
	.align		4
        /*0010*/ 	.word	0x00000000
	.align		4
        /*0014*/ 	.word	0xfffffffd
	.align		4
        /*0018*/ 	.word	0x00000000
	.align		4
        /*001c*/ 	.word	0xfffffffc


//--------------------- .text.matmul_kernel       --------------------------
	.section	.text.matmul_kernel,"ax",@progbits
	.align	128
        .global         matmul_kernel
        .type           matmul_kernel,@function
        .size           matmul_kernel,(.L_x_4 - matmul_kernel)
        .other          matmul_kernel,@"STO_CUDA_ENTRY STV_DEFAULT"
matmul_kernel:
.text.matmul_kernel:
[----:B------:R-:W0:Y:S08]  /*0000*/  LDC R1, c[0x0][0x28] ;  /* 0x00000a00ff017b82 */ /* 0x000e300000000800 */
[----:B------:R-:W1:Y:S01]  /*0010*/  LDC.64 R14, c[0x0][0x228] ;  /* 0x00008a00ff0e7b82 */ /* 0x000e620000000a00 */
[----:B------:R-:W2:Y:S01]  /*0020*/  S2R R5, SR_CTAID.X ;  /* 0x0000000000057919 */ /* 0x000ea20000002500 */
[----:B0-----:R-:W-:Y:S01]  /*0030*/  VIADD R1, R1, 0xfffffff8 ;  /* 0xfffffff801017836 */ /* 0x001fe20000000000 */
[----:B------:R-:W-:Y:S01]  /*0040*/  UMOV UR4, 0x400 ;  /* 0x0000040000047882 */ /* 0x000fe20000000000 */
[----:B------:R-:W-:Y:S01]  /*0050*/  ULDC.64 UR16, c[0x0][0x208] ;  /* 0x0000820000107ab9 */ /* 0x000fe20000000a00 */
[----:B------:R-:W0:Y:S01]  /*0060*/  S2R R59, SR_TID.X ;  /* 0x00000000003b7919 */ /* 0x000e220000002100 */
[----:B------:R-:W-:-:S02]  /*0070*/  ULDC UR13, c[0x0][0x230] ;  /* 0x00008c00000d7ab9 */ /* 0x000fc40000000800 */
[----:B------:R-:W3:Y:S08]  /*0080*/  LDC R58, c[0x0][0x230] ;  /* 0x00008c00ff3a7b82 */ /* 0x000ef00000000800 */
[----:B------:R-:W4:Y:S01]  /*0090*/  S2UR UR12, SR_CgaCtaId ;  /* 0x00000000000c79c3 */ /* 0x000f220000008800 */
[----:B-1----:R-:W-:-:S05]  /*00a0*/  VIADD R0, R15, 0x3f ;  /* 0x0000003f0f007836 */ /* 0x002fca0000000000 */
[----:B------:R-:W-:Y:S01]  /*00b0*/  SHF.R.S32.HI R3, RZ, 0x1f, R0 ;  /* 0x0000001fff037819 */ /* 0x000fe20000011400 */
[----:B---3--:R-:W-:-:S03]  /*00c0*/  VIADD R58, R58, 0x3f ;  /* 0x0000003f3a3a7836 */ /* 0x008fc60000000000 */
[----:B------:R-:W-:Y:S02]  /*00d0*/  LEA.HI R3, R3, R0, RZ, 0x6 ;  /* 0x0000000003037211 */ /* 0x000fe400078f30ff */
[----:B--2---:R-:W-:Y:S02]  /*00e0*/  IABS R8, R5 ;  /* 0x0000000500087213 */ /* 0x004fe40000000000 */
[----:B------:R-:W-:Y:S02]  /*00f0*/  SHF.R.S32.HI R3, RZ, 0x6, R3 ;  /* 0x00000006ff037819 */ /* 0x000fe40000011403 */
[----:B0-----:R-:W-:Y:S01]  /*0100*/  SHF.R.U32.HI R106, RZ, 0x8, R59 ;  /* 0x00000008ff6a7819 */ /* 0x001fe2000001163b */
[----:B----4-:R-:W-:Y:S01]  /*0110*/  ULEA UR12, UR12, UR4, 0x18 ;  /* 0x000000040c0c7291 */ /* 0x010fe2000f8ec03f */
[----:B------:R-:W-:Y:S01]  /*0120*/  LEA.HI R107, R59, 0x2, RZ, 0x18 ;  /* 0x000000023b6b7811 */ /* 0x000fe200078fc0ff */
[----:B------:R-:W-:Y:S01]  /*0130*/  IMAD.SHL.U32 R4, R3, 0x8, RZ ;  /* 0x0000000803047824 */ /* 0x000fe200078e00ff */
[----:B------:R-:W-:-:S02]  /*0140*/  SGXT.U32 R106, R106, 0x1 ;  /* 0x000000016a6a781a */ /* 0x000fc40000000000 */
[C---:B------:R-:W-:Y:S02]  /*0150*/  LEA.HI R108, R59.reuse, 0x6, RZ, 0x18 ;  /* 0x000000063b6c7811 */ /* 0x040fe400078fc0ff */
[-C--:B------:R-:W-:Y:S02]  /*0160*/  IABS R7, R4.reuse ;  /* 0x0000000400077213 */ /* 0x080fe40000000000 */
[----:B------:R-:W-:Y:S02]  /*0170*/  IABS R10, R4 ;  /* 0x00000004000a7213 */ /* 0x000fe40000000000 */
[----:B------:R-:W0:Y:S01]  /*0180*/  I2F.RP R0, R7 ;  /* 0x0000000700007306 */ /* 0x000e220000209400 */
[C---:B------:R-:W-:Y:S02]  /*0190*/  LEA.HI R109, R59.reuse, 0xa, RZ, 0x18 ;  /* 0x0000000a3b6d7811 */ /* 0x040fe400078fc0ff */
[C---:B------:R-:W-:Y:S02]  /*01a0*/  LEA.HI R110, R59.reuse, 0xe, RZ, 0x18 ;  /* 0x0000000e3b6e7811 */ /* 0x040fe400078fc0ff */
[----:B------:R-:W-:-:S02]  /*01b0*/  LEA.HI R112, R59, 0x12, RZ, 0x18 ;  /* 0x000000123b707811 */ /* 0x000fc400078fc0ff */
[C---:B------:R-:W-:Y:S02]  /*01c0*/  LEA.HI R114, R59.reuse, 0x16, RZ, 0x18 ;  /* 0x000000163b727811 */ /* 0x040fe400078fc0ff */
[C---:B------:R-:W-:Y:S02]  /*01d0*/  LEA.HI R116, R59.reuse, 0x1a, RZ, 0x18 ;  /* 0x0000001a3b747811 */ /* 0x040fe400078fc0ff */
[C---:B------:R-:W-:Y:S02]  /*01e0*/  LEA.HI R118, R59.reuse, 0x1e, RZ, 0x18 ;  /* 0x0000001e3b767811 */ /* 0x040fe400078fc0ff */
[C---:B------:R-:W-:Y:S01]  /*01f0*/  LEA.HI R120, R59.reuse, 0x22, RZ, 0x18 ;  /* 0x000000223b787811 */ /* 0x040fe200078fc0ff */
[----:B0-----:R-:W0:Y:S01]  /*0200*/  MUFU.RCP R0, R0 ;  /* 0x0000000000007308 */ /* 0x001e220000001000 */
[C---:B------:R-:W-:Y:S02]  /*0210*/  LEA.HI R122, R59.reuse, 0x26, RZ, 0x18 ;  /* 0x000000263b7a7811 */ /* 0x040fe400078fc0ff */
[----:B------:R-:W-:-:S02]  /*0220*/  LEA.HI R123, R59, 0x2a, RZ, 0x18 ;  /* 0x0000002a3b7b7811 */ /* 0x000fc400078fc0ff */
[C---:B------:R-:W-:Y:S02]  /*0230*/  LEA.HI R124, R59.reuse, 0x2e, RZ, 0x18 ;  /* 0x0000002e3b7c7811 */ /* 0x040fe400078fc0ff */
[C---:B------:R-:W-:Y:S02]  /*0240*/  LEA.HI R60, R59.reuse, 0x36, RZ, 0x18 ;  /* 0x000000363b3c7811 */ /* 0x040fe400078fc0ff */
[C---:B------:R-:W-:Y:S02]  /*0250*/  LEA.HI R61, R59.reuse, 0x3a, RZ, 0x18 ;  /* 0x0000003a3b3d7811 */ /* 0x040fe400078fc0ff */
[----:B------:R-:W-:Y:S02]  /*0260*/  LEA.HI R62, R59, 0x3e, RZ, 0x18 ;  /* 0x0000003e3b3e7811 */ /* 0x000fe400078fc0ff */
[C---:B------:R-:W-:Y:S02]  /*0270*/  LOP3.LUT R86, R106.reuse, 0x14, RZ, 0xfc, !PT ;  /* 0x000000146a567812 */ /* 0x040fe400078efcff */
[----:B------:R-:W-:Y:S01]  /*0280*/  LOP3.LUT R87, R106, 0x18, RZ, 0xfc, !PT ;  /* 0x000000186a577812 */ /* 0x000fe200078efcff */
[----:B0-----:R-:W-:Y:S01]  /*0290*/  VIADD R2, R0, 0xffffffe ;  /* 0x0ffffffe00027836 */ /* 0x001fe20000000000 */
[C---:B------:R-:W-:Y:S01]  /*02a0*/  LOP3.LUT R90, R106.reuse, 0x1c, RZ, 0xfc, !PT ;  /* 0x0000001c6a5a7812 */ /* 0x040fe200078efcff */
[----:B------:R-:W-:Y:S01]  /*02b0*/  IMAD.MOV R0, RZ, RZ, -R10 ;  /* 0x000000ffff007224 */ /* 0x000fe200078e0a0a */
[C---:B------:R-:W-:Y:S01]  /*02c0*/  LOP3.LUT R91, R106.reuse, 0x20, RZ, 0xfc, !PT ;  /* 0x000000206a5b7812 */ /* 0x040fe200078efcff */
[----:B------:R0:W1:Y:S01]  /*02d0*/  F2I.FTZ.U32.TRUNC.NTZ R3, R2 ;  /* 0x0000000200037305 */ /* 0x000062000021f000 */
[----:B------:R-:W-:-:S02]  /*02e0*/  LOP3.LUT R94, R106, 0x24, RZ, 0xfc, !PT ;  /* 0x000000246a5e7812 */ /* 0x000fc400078efcff */
[C---:B------:R-:W-:Y:S02]  /*02f0*/  LOP3.LUT R95, R106.reuse, 0x28, RZ, 0xfc, !PT ;  /* 0x000000286a5f7812 */ /* 0x040fe400078efcff */
[C---:B------:R-:W-:Y:S02]  /*0300*/  LOP3.LUT R98, R106.reuse, 0x2c, RZ, 0xfc, !PT ;  /* 0x0000002c6a627812 */ /* 0x040fe400078efcff */
[C---:B------:R-:W-:Y:S01]  /*0310*/  LOP3.LUT R99, R106.reuse, 0x30, RZ, 0xfc, !PT ;  /* 0x000000306a637812 */ /* 0x040fe200078efcff */
[----:B0-----:R-:W-:Y:S01]  /*0320*/  IMAD.MOV.U32 R2, RZ, RZ, RZ ;  /* 0x000000ffff027224 */ /* 0x001fe200078e00ff */
[C---:B------:R-:W-:Y:S02]  /*0330*/  LOP3.LUT R102, R106.reuse, 0x34, RZ, 0xfc, !PT ;  /* 0x000000346a667812 */ /* 0x040fe400078efcff */
[C---:B------:R-:W-:Y:S02]  /*0340*/  LOP3.LUT R103, R106.reuse, 0x38, RZ, 0xfc, !PT ;  /* 0x000000386a677812 */ /* 0x040fe400078efcff */
[----:B------:R-:W-:Y:S01]  /*0350*/  LOP3.LUT R104, R106, 0x3c, RZ, 0xfc, !PT ;  /* 0x0000003c6a687812 */ /* 0x000fe200078efcff */
[----:B-1----:R-:W-:-:S04]  /*0360*/  IMAD.MOV R6, RZ, RZ, -R3 ;  /* 0x000000ffff067224 */ /* 0x002fc800078e0a03 */
[----:B------:R-:W-:Y:S02]  /*0370*/  IMAD R9, R6, R7, RZ ;  /* 0x0000000706097224 */ /* 0x000fe400078e02ff */
[----:B------:R-:W-:Y:S02]  /*0380*/  IMAD.MOV.U32 R6, RZ, RZ, R8 ;  /* 0x000000ffff067224 */ /* 0x000fe400078e0008 */
[----:B------:R-:W-:-:S06]  /*0390*/  IMAD.HI.U32 R3, R3, R9, R2 ;  /* 0x0000000903037227 */ /* 0x000fcc00078e0002 */
[----:B------:R-:W-:-:S04]  /*03a0*/  IMAD.HI.U32 R3, R3, R6, RZ ;  /* 0x0000000603037227 */ /* 0x000fc800078e00ff */
[----:B------:R-:W-:-:S05]  /*03b0*/  IMAD R0, R3, R0, R6 ;  /* 0x0000000003007224 */ /* 0x000fca00078e0206 */
[----:B------:R-:W-:-:S13]  /*03c0*/  ISETP.GT.U32.AND P1, PT, R7, R0, PT ;  /* 0x000000000700720c */ /* 0x000fda0003f24070 */
[----:B------:R-:W-:Y:S02]  /*03d0*/  @!P1 IMAD.IADD R0, R0, 0x1, -R7 ;  /* 0x0000000100009824 */ /* 0x000fe400078e0a07 */
[----:B------:R-:W-:Y:S01]  /*03e0*/  @!P1 VIADD R3, R3, 0x1 ;  /* 0x0000000103039836 */ /* 0x000fe20000000000 */
[----:B------:R-:W-:Y:S02]  /*03f0*/  ISETP.NE.AND P1, PT, R4, RZ, PT ;  /* 0x000000ff0400720c */ /* 0x000fe40003f25270 */
[----:B------:R-:W-:Y:S02]  /*0400*/  ISETP.GE.U32.AND P0, PT, R0, R7, PT ;  /* 0x000000070000720c */ /* 0x000fe40003f06070 */
[----:B------:R-:W-:-:S04]  /*0410*/  LOP3.LUT R0, R5, R4, RZ, 0x3c, !PT ;  /* 0x0000000405007212 */ /* 0x000fc800078e3cff */
[----:B------:R-:W-:Y:S01]  /*0420*/  ISETP.GE.AND P2, PT, R0, RZ, PT ;  /* 0x000000ff0000720c */ /* 0x000fe20003f46270 */
[----:B------:R-:W-:-:S06]  /*0430*/  VIADD R0, R14, 0xff ;  /* 0x000000ff0e007836 */ /* 0x000fcc0000000000 */
[----:B------:R-:W-:-:S04]  /*0440*/  @P0 VIADD R3, R3, 0x1 ;  /* 0x0000000103030836 */ /* 0x000fc80000000000 */
[----:B------:R-:W-:Y:S01]  /*0450*/  IMAD.MOV.U32 R2, RZ, RZ, R3 ;  /* 0x000000ffff027224 */ /* 0x000fe200078e0003 */
[----:B------:R-:W-:-:S03]  /*0460*/  SHF.R.S32.HI R3, RZ, 0x1f, R0 ;  /* 0x0000001fff037819 */ /* 0x000fc60000011400 */
[----:B------:R-:W-:Y:S01]  /*0470*/  @!P2 IMAD.MOV R2, RZ, RZ, -R2 ;  /* 0x000000ffff02a224 */ /* 0x000fe200078e0a02 */
[----:B------:R-:W-:Y:S02]  /*0480*/  @!P1 LOP3.LUT R2, RZ, R4, RZ, 0x33, !PT ;  /* 0x00000004ff029212 */ /* 0x000fe400078e33ff */
[----:B------:R-:W-:-:S03]  /*0490*/  LEA.HI R3, R3, R0, RZ, 0x8 ;  /* 0x0000000003037211 */ /* 0x000fc600078f40ff */
[----:B------:R-:W-:Y:S02]  /*04a0*/  IMAD.SHL.U32 R6, R2, 0x8, RZ ;  /* 0x0000000802067824 */ /* 0x000fe400078e00ff */
[----:B------:R-:W-:-:S03]  /*04b0*/  IMAD.MOV R2, RZ, RZ, -R2 ;  /* 0x000000ffff027224 */ /* 0x000fc600078e0a02 */
[----:B------:R-:W-:Y:S01]  /*04c0*/  LEA.HI.SX32 R3, R3, -R6, 0x18 ;  /* 0x8000000603037211 */ /* 0x000fe200078fc2ff */
[----:B------:R-:W-:-:S03]  /*04d0*/  IMAD R4, R4, R2, R5 ;  /* 0x0000000204047224 */ /* 0x000fc600078e0205 */
[----:B------:R-:W-:Y:S02]  /*04e0*/  VIMNMX R11, R3, 0x8, PT ;  /* 0x00000008030b7848 */ /* 0x000fe40003fe0100 */
[----:B------:R-:W-:Y:S02]  /*04f0*/  IABS R9, R4 ;  /* 0x0000000400097213 */ /* 0x000fe40000000000 */
[----:B------:R-:W-:-:S04]  /*0500*/  IABS R7, R11 ;  /* 0x0000000b00077213 */ /* 0x000fc80000000000 */
[----:B------:R-:W0:Y:S08]  /*0510*/  I2F.RP R0, R7 ;  /* 0x0000000700007306 */ /* 0x000e300000209400 */
[----:B0-----:R-:W0:Y:S02]  /*0520*/  MUFU.RCP R0, R0 ;  /* 0x0000000000007308 */ /* 0x001e240000001000 */
[----:B0-----:R-:W-:-:S06]  /*0530*/  VIADD R3, R0, 0xffffffe ;  /* 0x0ffffffe00037836 */ /* 0x001fcc0000000000 */
[----:B------:R-:W0:Y:S02]  /*0540*/  F2I.FTZ.U32.TRUNC.NTZ R3, R3 ;  /* 0x0000000300037305 */ /* 0x000e24000021f000 */
[----:B0-----:R-:W-:-:S04]  /*0550*/  IMAD.MOV R8, RZ, RZ, -R3 ;  /* 0x000000ffff087224 */ /* 0x001fc800078e0a03 */
[----:B------:R-:W-:Y:S01]  /*0560*/  IMAD.MOV.U32 R2, RZ, RZ, R8 ;  /* 0x000000ffff027224 */ /* 0x000fe200078e0008 */
[----:B------:R-:W-:-:S03]  /*0570*/  IABS R8, R11 ;  /* 0x0000000b00087213 */ /* 0x000fc60000000000 */
[----:B------:R-:W-:Y:S02]  /*0580*/  IMAD R5, R2, R7, RZ ;  /* 0x0000000702057224 */ /* 0x000fe400078e02ff */
[----:B------:R-:W-:Y:S02]  /*0590*/  IMAD.MOV.U32 R2, RZ, RZ, RZ ;  /* 0x000000ffff027224 */ /* 0x000fe400078e00ff */
[----:B------:R-:W-:Y:S01]  /*05a0*/  IMAD.MOV R0, RZ, RZ, -R8 ;  /* 0x000000ffff007224 */ /* 0x000fe200078e0a08 */
[C---:B------:R-:W-:Y:S01]  /*05b0*/  LOP3.LUT R8, R106.reuse, 0x10, RZ, 0xfc, !PT ;  /* 0x000000106a087812 */ /* 0x040fe200078efcff */
[----:B------:R-:W-:Y:S01]  /*05c0*/  IMAD.HI.U32 R2, R3, R5, R2 ;  /* 0x0000000503027227 */ /* 0x000fe200078e0002 */
[----:B------:R-:W-:Y:S02]  /*05d0*/  LOP3.LUT R3, R59, 0xff, RZ, 0xc0, !PT ;  /* 0x000000ff3b037812 */ /* 0x000fe400078ec0ff */
[----:B------:R-:W-:-:S03]  /*05e0*/  LOP3.LUT R5, R106, 0x4, RZ, 0xfc, !PT ;  /* 0x000000046a057812 */ /* 0x000fc600078efcff */
[----:B------:R-:W-:-:S04]  /*05f0*/  IMAD.HI.U32 R2, R2, R9, RZ ;  /* 0x0000000902027227 */ /* 0x000fc800078e00ff */
[----:B------:R-:W-:-:S05]  /*0600*/  IMAD R0, R2, R0, R9 ;  /* 0x0000000002007224 */ /* 0x000fca00078e0209 */
[----:B------:R-:W-:-:S13]  /*0610*/  ISETP.GT.U32.AND P1, PT, R7, R0, PT ;  /* 0x000000000700720c */ /* 0x000fda0003f24070 */
[----:B------:R-:W-:Y:S02]  /*0620*/  @!P1 IMAD.IADD R0, R0, 0x1, -R7 ;  /* 0x0000000100009824 */ /* 0x000fe400078e0a07 */
[----:B------:R-:W-:Y:S01]  /*0630*/  @!P1 VIADD R2, R2, 0x1 ;  /* 0x0000000102029836 */ /* 0x000fe20000000000 */
[----:B------:R-:W-:Y:S02]  /*0640*/  ISETP.NE.AND P1, PT, R11, RZ, PT ;  /* 0x000000ff0b00720c */ /* 0x000fe40003f25270 */
[----:B------:R-:W-:Y:S02]  /*0650*/  ISETP.GE.U32.AND P0, PT, R0, R7, PT ;  /* 0x000000070000720c */ /* 0x000fe40003f06070 */
[----:B------:R-:W-:Y:S02]  /*0660*/  LOP3.LUT R0, R4, R11, RZ, 0x3c, !PT ;  /* 0x0000000b04007212 */ /* 0x000fe400078e3cff */
[----:B------:R-:W-:Y:S02]  /*0670*/  LOP3.LUT R7, R106, 0xc, RZ, 0xfc, !PT ;  /* 0x0000000c6a077812 */ /* 0x000fe400078efcff */
[----:B------:R-:W-:-:S07]  /*0680*/  ISETP.GE.AND P2, PT, R0, RZ, PT ;  /* 0x000000ff0000720c */ /* 0x000fce0003f46270 */
[----:B------:R-:W-:Y:S01]  /*0690*/  @P0 VIADD R2, R2, 0x1 ;  /* 0x0000000102020836 */ /* 0x000fe20000000000 */
[----:B------:R-:W-:-:S03]  /*06a0*/  ISETP.GT.AND P0, PT, R58, 0x3f, PT ;  /* 0x0000003f3a00780c */ /* 0x000fc60003f04270 */
[----:B------:R-:W-:-:S04]  /*06b0*/  IMAD.MOV.U32 R0, RZ, RZ, R2 ;  /* 0x000000ffff007224 */ /* 0x000fc800078e0002 */
[----:B------:R-:W-:Y:S01]  /*06c0*/  @!P2 IMAD.MOV R0, RZ, RZ, -R0 ;  /* 0x000000ffff00a224 */ /* 0x000fe200078e0a00 */
[----:B------:R-:W-:-:S05]  /*06d0*/  @!P1 LOP3.LUT R0, RZ, R11, RZ, 0x33, !PT ;  /* 0x0000000bff009212 */ /* 0x000fca00078e33ff */
[----:B------:R-:W-:Y:S02]  /*06e0*/  IMAD.MOV R2, RZ, RZ, -R0 ;  /* 0x000000ffff027224 */ /* 0x000fe400078e0a00 */
[----:B------:R-:W-:Y:S02]  /*06f0*/  IMAD.SHL.U32 R0, R0, 0x40, RZ ;  /* 0x0000004000007824 */ /* 0x000fe400078e00ff */
[----:B------:R-:W-:-:S04]  /*0700*/  IMAD R2, R11, R2, R4 ;  /* 0x000000020b027224 */ /* 0x000fc800078e0204 */
[----:B------:R-:W-:Y:S01]  /*0710*/  IMAD.IADD R4, R6, 0x1, R2 ;  /* 0x0000000106047824 */ /* 0x000fe200078e0202 */
[----:B------:R-:W-:Y:S02]  /*0720*/  LEA.HI R2, R59, 0x32, RZ, 0x18 ;  /* 0x000000323b027811 */ /* 0x000fe400078fc0ff */
[----:B------:R-:W-:Y:S01]  /*0730*/  LOP3.LUT R6, R106, 0x8, RZ, 0xfc, !PT ;  /* 0x000000086a067812 */ /* 0x000fe200078efcff */
[----:B------:R-:W-:-:S05]  /*0740*/  IMAD R56, R4, 0x100, R3 ;  /* 0x0000010004387824 */ /* 0x000fca00078e0203 */
[----:B------:R0:W-:Y:S01]  /*0750*/  STL [R1], R56 ;  /* 0x0000003801007387 */ /* 0x0001e20000100800 */
[----:B------:R-:W-:Y:S05]  /*0760*/  @P0 BRA `(.L_x_0) ;  /* 0x00000000004c0947 */ /* 0x000fea0003800000 */
[----:B------:R-:W-:Y:S01]  /*0770*/  IMAD.SHL.U32 R2, R59, 0x8, RZ ;  /* 0x000000083b027824 */ /* 0x000fe200078e00ff */
[----:B------:R-:W-:Y:S02]  /*0780*/  CS2R R24, SRZ ;  /* 0x0000000000187805 */ /* 0x000fe4000001ff00 */
[----:B------:R-:W-:Y:S02]  /*0790*/  CS2R R26, SRZ ;  /* 0x00000000001a7805 */ /* 0x000fe4000001ff00 */
[----:B------:R-:W-:Y:S02]  /*07a0*/  CS2R R28, SRZ ;  /* 0x00000000001c7805 */ /* 0x000fe4000001ff00 */
[----:B------:R-:W-:Y:S01]  /*07b0*/  CS2R R30, SRZ ;  /* 0x00000000001e7805 */ /* 0x000fe2000001ff00 */
[----:B------:R1:W-:Y:S01]  /*07c0*/  STL [R1+0x4], R2 ;  /* 0x0000040201007387 */ /* 0x0003e20000100800 */
[----:B------:R-:W-:Y:S02]  /*07d0*/  CS2R R32, SRZ ;  /* 0x0000000000207805 */ /* 0x000fe4000001ff00 */
[----:B------:R-:W-:-:S02]  /*07e0*/  CS2R R34, SRZ ;  /* 0x0000000000227805 */ /* 0x000fc4000001ff00 */
[----:B------:R-:W-:Y:S02]  /*07f0*/  CS2R R36, SRZ ;  /* 0x0000000000247805 */ /* 0x000fe4000001ff00 */
[----:B------:R-:W-:Y:S02]  /*0800*/  CS2R R38, SRZ ;  /* 0x0000000000267805 */ /* 0x000fe4000001ff00 */
[----:B------:R-:W-:Y:S02]  /*0810*/  CS2R R40, SRZ ;  /* 0x0000000000287805 */ /* 0x000fe4000001ff00 */
[----:B------:R-:W-:Y:S02]  /*0820*/  CS2R R42, SRZ ;  /* 0x00000000002a7805 */ /* 0x000fe4000001ff00 */
[----:B------:R-:W-:Y:S02]  /*0830*/  CS2R R44, SRZ ;  /* 0x00000000002c7805 */ /* 0x000fe4000001ff00 */
[----:B------:R-:W-:-:S02]  /*0840*/  CS2R R46, SRZ ;  /* 0x00000000002e7805 */ /* 0x000fc4000001ff00 */
[----:B------:R-:W-:Y:S02]  /*0850*/  CS2R R48, SRZ ;  /* 0x0000000000307805 */ /* 0x000fe4000001ff00 */
[----:B------:R-:W-:Y:S02]  /*0860*/  CS2R R50, SRZ ;  /* 0x0000000000327805 */ /* 0x000fe4000001ff00 */
[----:B------:R-:W-:Y:S02]  /*0870*/  CS2R R52, SRZ ;  /* 0x0000000000347805 */ /* 0x000fe4000001ff00 */
[----:B------:R-:W-:Y:S01]  /*0880*/  CS2R R54, SRZ ;  /* 0x0000000000367805 */ /* 0x000fe2000001ff00 */
[----:B-1----:R-:W-:Y:S06]  /*0890*/  BRA `(.L_x_1) ;  /* 0x00000024001c7947 */ /* 0x002fec0003800000 */
.L_x_0:
[----:B------:R-:W-:Y:S01]  /*08a0*/  IABS R26, R14 ;  /* 0x0000000e001a7213 */ /* 0x000fe20000000000 */
[----:B------:R-:W1:Y:S01]  /*08b0*/  LDC R63, c[0x0][0x238] ;  /* 0x00008e00ff3f7b82 */ /* 0x000e620000000800 */
[----:B------:R-:W-:Y:S01]  /*08c0*/  IABS R21, R15 ;  /* 0x0000000f00157213 */ /* 0x000fe20000000000 */
[----:B------:R-:W-:Y:S01]  /*08d0*/  ULDC UR4, c[0x0][0x240] ;  /* 0x0000900000047ab9 */ /* 0x000fe20000000800 */
[----:B------:R-:W2:Y:S01]  /*08e0*/  I2F.RP R9, R26 ;  /* 0x0000001a00097306 */ /* 0x000ea20000209400 */
[----:B------:R-:W-:Y:S01]  /*08f0*/  IABS R19, R56 ;  /* 0x0000003800137213 */ /* 0x000fe20000000000 */
[----:B------:R-:W-:Y:S01]  /*0900*/  ULDC UR5, c[0x0][0x234] ;  /* 0x00008d0000057ab9 */ /* 0x000fe20000000800 */
[C---:B------:R-:W-:Y:S01]  /*0910*/  LEA.HI R22, R59.reuse, R0, RZ, 0x1a ;  /* 0x000000003b167211 */ /* 0x040fe200078fd0ff */
[----:B------:R-:W-:Y:S01]  /*0920*/  ULDC.64 UR8, c[0x0][0x218] ;  /* 0x0000860000087ab9 */ /* 0x000fe20000000a00 */
[----:B------:R-:W-:Y:S01]  /*0930*/  ISETP.GE.AND P3, PT, R56, RZ, PT ;  /* 0x000000ff3800720c */ /* 0x000fe20003f66270 */
[----:B0-----:R-:W-:Y:S01]  /*0940*/  IMAD.SHL.U32 R56, R59, 0x8, RZ ;  /* 0x000000083b387824 */ /* 0x001fe200078e00ff */
[----:B------:R-:W-:Y:S01]  /*0950*/  ISETP.NE.AND P1, PT, R14, RZ, PT ;  /* 0x000000ff0e00720c */ /* 0x000fe20003f25270 */
[----:B------:R-:W0:Y:S01]  /*0960*/  I2F.RP R4, R21 ;  /* 0x0000001500047306 */ /* 0x000e220000209400 */
[C---:B------:R-:W-:Y:S01]  /*0970*/  VIADD R27, R22.reuse, 0x38 ;  /* 0x00000038161b7836 */ /* 0x040fe20000000000 */
[----:B------:R-:W-:Y:S01]  /*0980*/  ULDC.64 UR6, c[0x0][0x210] ;  /* 0x0000840000067ab9 */ /* 0x000fe20000000a00 */
[C---:B------:R-:W-:Y:S01]  /*0990*/  VIADD R29, R22.reuse, 0x28 ;  /* 0x00000028161d7836 */ /* 0x040fe20000000000 */
[----:B------:R3:W-:Y:S01]  /*09a0*/  STL [R1+0x4], R56 ;  /* 0x0000043801007387 */ /* 0x0007e20000100800 */
[----:B------:R-:W-:Y:S01]  /*09b0*/  VIADD R31, R22, 0x18 ;  /* 0x00000018161f7836 */ /* 0x000fe20000000000 */
[----:B------:R-:W-:-:S02]  /*09c0*/  CS2R R34, SRZ ;  /* 0x0000000000227805 */ /* 0x000fc4000001ff00 */
[----:B------:R-:W-:Y:S01]  /*09d0*/  CS2R R36, SRZ ;  /* 0x0000000000247805 */ /* 0x000fe2000001ff00 */
[----:B--2---:R-:W2:Y:S01]  /*09e0*/  MUFU.RCP R9, R9 ;  /* 0x0000000900097308 */ /* 0x004ea20000001000 */
[----:B------:R-:W-:Y:S02]  /*09f0*/  CS2R R38, SRZ ;  /* 0x0000000000267805 */ /* 0x000fe4000001ff00 */
[----:B------:R-:W-:Y:S02]  /*0a00*/  CS2R R40, SRZ ;  /* 0x0000000000287805 */ /* 0x000fe4000001ff00 */
[----:B------:R-:W-:Y:S02]  /*0a10*/  CS2R R42, SRZ ;  /* 0x00000000002a7805 */ /* 0x000fe4000001ff00 */
[----:B------:R-:W-:Y:S01]  /*0a20*/  CS2R R44, SRZ ;  /* 0x00000000002c7805 */ /* 0x000fe2000001ff00 */
[----:B-1----:R-:W-:Y:S01]  /*0a30*/  IMAD R2, R2, R63, RZ ;  /* 0x0000003f02027224 */ /* 0x002fe200078e02ff */
[----:B------:R-:W-:-:S02]  /*0a40*/  CS2R R46, SRZ ;  /* 0x00000000002e7805 */ /* 0x000fc4000001ff00 */
[----:B------:R-:W-:Y:S01]  /*0a50*/  CS2R R48, SRZ ;  /* 0x0000000000307805 */ /* 0x000fe2000001ff00 */
[----:B0-----:R-:W0:Y:S01]  /*0a60*/  MUFU.RCP R4, R4 ;  /* 0x0000000400047308 */ /* 0x001e220000001000 */
[----:B------:R-:W-:Y:S02]  /*0a70*/  CS2R R50, SRZ ;  /* 0x0000000000327805 */ /* 0x000fe4000001ff00 */
[----:B------:R-:W-:Y:S02]  /*0a80*/  CS2R R52, SRZ ;  /* 0x0000000000347805 */ /* 0x000fe4000001ff00 */
[----:B------:R-:W-:Y:S01]  /*0a90*/  CS2R R54, SRZ ;  /* 0x0000000000367805 */ /* 0x000fe2000001ff00 */
[-C--:B------:R-:W-:Y:S01]  /*0aa0*/  IMAD R62, R62, R63.reuse, RZ ;  /* 0x0000003f3e3e7224 */ /* 0x080fe200078e02ff */
[----:B------:R-:W-:Y:S01]  /*0ab0*/  UMOV UR10, 0xfffffffe ;  /* 0xfffffffe000a7882 */ /* 0x000fe20000000000 */
[-C--:B------:R-:W-:Y:S01]  /*0ac0*/  IMAD R61, R61, R63.reuse, RZ ;  /* 0x0000003f3d3d7224 */ /* 0x080fe200078e02ff */
[----:B------:R-:W-:Y:S01]  /*0ad0*/  UMOV UR11, 0x7fffffdf ;  /* 0x7fffffdf000b7882 */ /* 0x000fe20000000000 */
[----:B------:R-:W-:-:S02]  /*0ae0*/  IMAD R60, R60, R63, RZ ;  /* 0x0000003f3c3c7224 */ /* 0x000fc400078e02ff */
[----:B--2---:R-:W-:Y:S02]  /*0af0*/  VIADD R12, R9, 0xffffffe ;  /* 0x0ffffffe090c7836 */ /* 0x004fe40000000000 */
[-C--:B------:R-:W-:Y:S02]  /*0b00*/  IMAD R124, R124, R63.reuse, RZ ;  /* 0x0000003f7c7c7224 */ /* 0x080fe400078e02ff */
[----:B------:R1:W2:Y:S01]  /*0b10*/  F2I.FTZ.U32.TRUNC.NTZ R13, R12 ;  /* 0x0000000c000d7305 */ /* 0x0002a2000021f000 */
[-C--:B------:R-:W-:Y:S02]  /*0b20*/  IMAD R123, R123, R63.reuse, RZ ;  /* 0x0000003f7b7b7224 */ /* 0x080fe400078e02ff */
[----:B0-----:R-:W-:Y:S01]  /*0b30*/  VIADD R10, R4, 0xffffffe ;  /* 0x0ffffffe040a7836 */ /* 0x001fe20000000000 */
[----:B------:R-:W-:Y:S01]  /*0b40*/  SHF.R.U32.HI R4, RZ, 0x6, R59 ;  /* 0x00000006ff047819 */ /* 0x000fe2000001163b */
[-C--:B------:R-:W-:Y:S02]  /*0b50*/  IMAD R122, R122, R63.reuse, RZ ;  /* 0x0000003f7a7a7224 */ /* 0x080fe400078e02ff */
[----:B------:R-:W-:Y:S01]  /*0b60*/  IMAD R120, R120, R63, RZ ;  /* 0x0000003f78787224 */ /* 0x000fe200078e02ff */
[----:B------:R0:W4:Y:S01]  /*0b70*/  F2I.FTZ.U32.TRUNC.NTZ R11, R10 ;  /* 0x0000000a000b7305 */ /* 0x000122000021f000 */
[----:B-1----:R-:W-:-:S02]  /*0b80*/  IMAD.MOV.U32 R12, RZ, RZ, RZ ;  /* 0x000000ffff0c7224 */ /* 0x002fc400078e00ff */
[-C--:B------:R-:W-:Y:S02]  /*0b90*/  IMAD R118, R118, R63.reuse, RZ ;  /* 0x0000003f76767224 */ /* 0x080fe400078e02ff */
[----:B------:R-:W-:Y:S02]  /*0ba0*/  IMAD R116, R116, R63, RZ ;  /* 0x0000003f74747224 */ /* 0x000fe400078e02ff */
[----:B--2---:R-:W-:Y:S02]  /*0bb0*/  IMAD.MOV R17, RZ, RZ, -R13 ;  /* 0x000000ffff117224 */ /* 0x004fe400078e0a0d */
[----:B0-----:R-:W-:Y:S02]  /*0bc0*/  IMAD.MOV.U32 R10, RZ, RZ, RZ ;  /* 0x000000ffff0a7224 */ /* 0x001fe400078e00ff */
[----:B------:R-:W-:Y:S01]  /*0bd0*/  IMAD R9, R17, R26, RZ ;  /* 0x0000001a11097224 */ /* 0x000fe200078e02ff */
[----:B------:R-:W-:Y:S01]  /*0be0*/  IABS R17, R29 ;  /* 0x0000001d00117213 */ /* 0x000fe20000000000 */
[----:B------:R-:W-:-:S02]  /*0bf0*/  IMAD R114, R114, R63, RZ ;  /* 0x0000003f72727224 */ /* 0x000fc400078e02ff */
[----:B------:R-:W-:Y:S01]  /*0c00*/  IMAD.HI.U32 R12, R13, R9, R12 ;  /* 0x000000090d0c7227 */ /* 0x000fe200078e000c */
[----:B------:R-:W-:-:S03]  /*0c10*/  SGXT.U32 R9, R4, 0x3 ;  /* 0x000000030409781a */ /* 0x000fc60000000000 */
[----:B----4-:R-:W-:Y:S01]  /*0c20*/  IMAD.MOV R16, RZ, RZ, -R11 ;  /* 0x000000ffff107224 */ /* 0x010fe200078e0a0b */
[----:B------:R-:W-:Y:S01]  /*0c30*/  LOP3.LUT R25, R0, R9, RZ, 0xfc, !PT ;  /* 0x0000000900197212 */ /* 0x000fe200078efcff */
[----:B------:R-:W-:Y:S01]  /*0c40*/  IMAD.HI.U32 R12, R12, R19, RZ ;  /* 0x000000130c0c7227 */ /* 0x000fe200078e00ff */
[----:B------:R-:W-:Y:S02]  /*0c50*/  IABS R9, R27 ;  /* 0x0000001b00097213 */ /* 0x000fe40000000000 */
[C---:B------:R-:W-:Y:S01]  /*0c60*/  LOP3.LUT R28, R25.reuse, 0x30, RZ, 0xfc, !PT ;  /* 0x00000030191c7812 */ /* 0x040fe200078efcff */
[----:B------:R-:W-:Y:S01]  /*0c70*/  IMAD.MOV R4, RZ, RZ, -R12 ;  /* 0x000000ffff047224 */ /* 0x000fe200078e0a0c */
[C---:B------:R-:W-:Y:S01]  /*0c80*/  LOP3.LUT R30, R25.reuse, 0x20, RZ, 0xfc, !PT ;  /* 0x00000020191e7812 */ /* 0x040fe200078efcff */
[----:B------:R-:W-:Y:S01]  /*0c90*/  IMAD R13, R16, R21, RZ ;  /* 0x00000015100d7224 */ /* 0x000fe200078e02ff */
[----:B------:R-:W-:Y:S01]  /*0ca0*/  LOP3.LUT R32, R25, 0x10, RZ, 0xfc, !PT ;  /* 0x0000001019207812 */ /* 0x000fe200078efcff */
[----:B------:R-:W-:Y:S01]  /*0cb0*/  IMAD R19, R26, R4, R19 ;  /* 0x000000041a137224 */ /* 0x000fe200078e0213 */
[----:B------:R-:W-:Y:S01]  /*0cc0*/  IABS R20, R30 ;  /* 0x0000001e00147213 */ /* 0x000fe20000000000 */
[----:B------:R-:W-:Y:S01]  /*0cd0*/  IMAD.HI.U32 R10, R11, R13, R10 ;  /* 0x0000000d0b0a7227 */ /* 0x000fe200078e000a */
[----:B------:R-:W-:-:S02]  /*0ce0*/  IABS R13, R28 ;  /* 0x0000001c000d7213 */ /* 0x000fc40000000000 */
[----:B------:R-:W-:Y:S01]  /*0cf0*/  ISETP.GT.U32.AND P0, PT, R26, R19, PT ;  /* 0x000000131a00720c */ /* 0x000fe20003f04070 */
[----:B------:R-:W-:Y:S01]  /*0d00*/  IMAD.MOV.U32 R12, RZ, RZ, R9 ;  /* 0x000000ffff0c7224 */ /* 0x000fe200078e0009 */
[----:B------:R-:W-:Y:S01]  /*0d10*/  IABS R24, R25 ;  /* 0x0000001900187213 */ /* 0x000fe20000000000 */
[----:B------:R-:W-:-:S04]  /*0d20*/  IMAD.HI.U32 R9, R10, R13, RZ ;  /* 0x0000000d0a097227 */ /* 0x000fc800078e00ff */
[----:B------:R-:W-:-:S04]  /*0d30*/  IMAD.HI.U32 R4, R10, R12, RZ ;  /* 0x0000000c0a047227 */ /* 0x000fc800078e00ff */
[----:B------:R-:W-:-:S04]  /*0d40*/  IMAD.HI.U32 R11, R10, R17, RZ ;  /* 0x000000110a0b7227 */ /* 0x000fc800078e00ff */
[----:B------:R-:W-:Y:S01]  /*0d50*/  IMAD.MOV R16, RZ, RZ, -R9 ;  /* 0x000000ffff107224 */ /* 0x000fe200078e0a09 */
[----:B------:R-:W-:Y:S01]  /*0d60*/  IABS R9, R31 ;  /* 0x0000001f00097213 */ /* 0x000fe20000000000 */
[----:B------:R-:W-:Y:S02]  /*0d70*/  @!P0 IMAD.IADD R19, R19, 0x1, -R26 ;  /* 0x0000000113138824 */ /* 0x000fe400078e0a1a */
[----:B------:R-:W-:Y:S02]  /*0d80*/  IMAD.MOV R4, RZ, RZ, -R4 ;  /* 0x000000ffff047224 */ /* 0x000fe400078e0a04 */
[----:B------:R-:W-:Y:S01]  /*0d90*/  IMAD.MOV R18, RZ, RZ, -R11 ;  /* 0x000000ffff127224 */ /* 0x000fe200078e0a0b */
[----:B------:R-:W-:Y:S01]  /*0da0*/  ISETP.GT.U32.AND P0, PT, R26, R19, PT ;  /* 0x000000131a00720c */ /* 0x000fe20003f04070 */
[----:B------:R-:W-:Y:S02]  /*0db0*/  IMAD R11, R21, R16, R13 ;  /* 0x00000010150b7224 */ /* 0x000fe400078e020d */
[----:B------:R-:W-:-:S02]  /*0dc0*/  IMAD.MOV.U32 R16, RZ, RZ, R9 ;  /* 0x000000ffff107224 */ /* 0x000fc400078e0009 */
[----:B------:R-:W-:Y:S01]  /*0dd0*/  IMAD.HI.U32 R9, R10, R20, RZ ;  /* 0x000000140a097227 */ /* 0x000fe200078e00ff */
[----:B------:R-:W-:-:S03]  /*0de0*/  ISETP.GT.U32.AND P4, PT, R21, R11, PT ;  /* 0x0000000b1500720c */ /* 0x000fc60003f84070 */
[C---:B------:R-:W-:Y:S02]  /*0df0*/  IMAD R4, R21.reuse, R4, R12 ;  /* 0x0000000415047224 */ /* 0x040fe400078e020c */
[C---:B------:R-:W-:Y:S02]  /*0e00*/  IMAD R12, R21.reuse, R18, R17 ;  /* 0x00000012150c7224 */ /* 0x040fe400078e0211 */
[----:B------:R-:W-:Y:S01]  /*0e10*/  VIADD R17, R22, 0x8 ;  /* 0x0000000816117836 */ /* 0x000fe20000000000 */
[----:B------:R-:W-:Y:S01]  /*0e20*/  IABS R22, R32 ;  /* 0x0000002000167213 */ /* 0x000fe20000000000 */
[----:B------:R-:W-:Y:S01]  /*0e30*/  IMAD.HI.U32 R13, R10, R16, RZ ;  /* 0x000000100a0d7227 */ /* 0x000fe200078e00ff */
[----:B------:R-:W-:Y:S02]  /*0e40*/  ISETP.GT.U32.AND P2, PT, R21, R4, PT ;  /* 0x000000041500720c */ /* 0x000fe40003f44070 */
[----:B------:R-:W-:Y:S01]  /*0e50*/  IABS R23, R17 ;  /* 0x0000001100177213 */ /* 0x000fe20000000000 */
[----:B------:R-:W-:-:S02]  /*0e60*/  IMAD.MOV R9, RZ, RZ, -R9 ;  /* 0x000000ffff097224 */ /* 0x000fc400078e0a09 */
[----:B------:R-:W-:Y:S02]  /*0e70*/  IMAD.MOV R18, RZ, RZ, -R13 ;  /* 0x000000ffff127224 */ /* 0x000fe400078e0a0d */
[----:B------:R-:W-:Y:S02]  /*0e80*/  IMAD R13, R21, R9, R20 ;  /* 0x00000009150d7224 */ /* 0x000fe400078e0214 */
[----:B------:R-:W-:-:S04]  /*0e90*/  IMAD.HI.U32 R9, R10, R22, RZ ;  /* 0x000000160a097227 */ /* 0x000fc800078e00ff */
[----:B------:R-:W-:Y:S02]  /*0ea0*/  IMAD.MOV R20, RZ, RZ, -R9 ;  /* 0x000000ffff147224 */ /* 0x000fe400078e0a09 */
[----:B------:R-:W-:Y:S01]  /*0eb0*/  @!P0 IMAD.IADD R19, R19, 0x1, -R26 ;  /* 0x0000000113138824 */ /* 0x000fe200078e0a1a */
[C---:B------:R-:W-:Y:S01]  /*0ec0*/  ISETP.GT.U32.AND P0, PT, R21.reuse, R12, PT ;  /* 0x0000000c1500720c */ /* 0x040fe20003f04070 */
[----:B------:R-:W-:Y:S02]  /*0ed0*/  IMAD R16, R21, R18, R16 ;  /* 0x0000001215107224 */ /* 0x000fe400078e0210 */
[----:B------:R-:W-:-:S03]  /*0ee0*/  IMAD.HI.U32 R9, R10, R23, RZ ;  /* 0x000000170a097227 */ /* 0x000fc600078e00ff */
[----:B------:R-:W-:Y:S01]  /*0ef0*/  ISETP.GT.U32.AND P5, PT, R21, R16, PT ;  /* 0x000000101500720c */ /* 0x000fe20003fa4070 */
[----:B------:R-:W-:-:S04]  /*0f00*/  IMAD.HI.U32 R18, R10, R24, RZ ;  /* 0x000000180a127227 */ /* 0x000fc800078e00ff */
[C---:B------:R-:W-:Y:S02]  /*0f10*/  IMAD R10, R21.reuse, R20, R22 ;  /* 0x00000014150a7224 */ /* 0x040fe400078e0216 */
[----:B------:R-:W-:Y:S02]  /*0f20*/  IMAD.MOV.U32 R20, RZ, RZ, R19 ;  /* 0x000000ffff147224 */ /* 0x000fe400078e0013 */
[----:B------:R-:W-:Y:S01]  /*0f30*/  IMAD.MOV R22, RZ, RZ, -R9 ;  /* 0x000000ffff167224 */ /* 0x000fe200078e0a09 */
[----:B------:R-:W-:Y:S01]  /*0f40*/  SHF.R.S32.HI R9, RZ, 0x1f, R58 ;  /* 0x0000001fff097819 */ /* 0x000fe2000001143a */
[----:B------:R-:W-:Y:S01]  /*0f50*/  @!P3 IMAD.MOV R20, RZ, RZ, -R20 ;  /* 0x000000ffff14b224 */ /* 0x000fe200078e0a14 */
[C---:B------:R-:W-:Y:S01]  /*0f60*/  ISETP.GT.U32.AND P3, PT, R21.reuse, R13, PT ;  /* 0x0000000d1500720c */ /* 0x040fe20003f64070 */
[----:B------:R-:W-:Y:S01]  /*0f70*/  IMAD.MOV R19, RZ, RZ, -R18 ;  /* 0x000000ffff137224 */ /* 0x000fe200078e0a12 */
[----:B------:R-:W-:Y:S01]  /*0f80*/  @!P1 LOP3.LUT R20, RZ, R14, RZ, 0x33, !PT ;  /* 0x0000000eff149212 */ /* 0x000fe200078e33ff */
[C---:B------:R-:W-:Y:S01]  /*0f90*/  IMAD R18, R21.reuse, R22, R23 ;  /* 0x0000001615127224 */ /* 0x040fe200078e0217 */
[C---:B------:R-:W-:Y:S01]  /*0fa0*/  ISETP.GT.U32.AND P1, PT, R21.reuse, R10, PT ;  /* 0x0000000a1500720c */ /* 0x040fe20003f24070 */
[----:B------:R-:W-:Y:S01]  /*0fb0*/  @!P2 IMAD.IADD R4, R4, 0x1, -R21 ;  /* 0x000000010404a824 */ /* 0x000fe200078e0a15 */
[----:B------:R-:W-:Y:S01]  /*0fc0*/  SHF.R.U32.HI R14, RZ, 0x5, R59 ;  /* 0x00000005ff0e7819 */ /* 0x000fe2000001163b */
[C---:B------:R-:W-:Y:S01]  /*0fd0*/  IMAD R19, R21.reuse, R19, R24 ;  /* 0x0000001315137224 */ /* 0x040fe200078e0218 */
[----:B------:R-:W-:Y:S01]  /*0fe0*/  ISETP.GT.U32.AND P2, PT, R21, R18, PT ;  /* 0x000000121500720c */ /* 0x000fe20003f44070 */
[--C-:B------:R-:W-:Y:S01]  /*0ff0*/  @!P4 IMAD.IADD R11, R11, 0x1, -R21.reuse ;  /* 0x000000010b0bc824 */ /* 0x100fe200078e0a15 */
[C---:B------:R-:W-:Y:S01]  /*1000*/  ISETP.GT.U32.AND P6, PT, R21.reuse, R4, PT ;  /* 0x000000041500720c */ /* 0x040fe20003fc4070 */
[--C-:B------:R-:W-:Y:S01]  /*1010*/  @!P0 IMAD.IADD R12, R12, 0x1, -R21.reuse ;  /* 0x000000010c0c8824 */ /* 0x100fe200078e0a15 */
[----:B------:R-:W-:Y:S01]  /*1020*/  ISETP.GT.U32.AND P4, PT, R21, R19, PT ;  /* 0x000000131500720c */ /* 0x000fe20003f84070 */
[--C-:B------:R-:W-:Y:S01]  /*1030*/  @!P3 IMAD.IADD R13, R13, 0x1, -R21.reuse ;  /* 0x000000010d0db824 */ /* 0x100fe200078e0a15 */
[----:B------:R-:W-:Y:S01]  /*1040*/  ISETP.GT.U32.AND P0, PT, R21, R11, PT ;  /* 0x0000000b1500720c */ /* 0x000fe20003f04070 */
[--C-:B------:R-:W-:Y:S01]  /*1050*/  @!P5 IMAD.IADD R16, R16, 0x1, -R21.reuse ;  /* 0x000000011010d824 */ /* 0x100fe200078e0a15 */
[----:B------:R-:W-:Y:S01]  /*1060*/  ISETP.GE.AND P3, PT, R27, RZ, PT ;  /* 0x000000ff1b00720c */ /* 0x000fe20003f66270 */
[--C-:B------:R-:W-:Y:S01]  /*1070*/  @!P1 IMAD.IADD R10, R10, 0x1, -R21.reuse ;  /* 0x000000010a0a9824 */ /* 0x100fe200078e0a15 */
[----:B------:R-:W-:Y:S01]  /*1080*/  ISETP.GE.AND P5, PT, R28, RZ, PT ;  /* 0x000000ff1c00720c */ /* 0x000fe20003fa6270 */
[----:B------:R-:W-:Y:S01]  /*1090*/  IMAD R57, R20, UR5, RZ ;  /* 0x0000000514397c24 */ /* 0x000fe2000f8e02ff */
[C---:B------:R-:W-:Y:S01]  /*10a0*/  ISETP.GT.U32.AND P1, PT, R21.reuse, R16, PT ;  /* 0x000000101500720c */ /* 0x040fe20003f24070 */
[--C-:B------:R-:W-:Y:S01]  /*10b0*/  @!P2 IMAD.IADD R18, R18, 0x1, -R21.reuse ;  /* 0x000000011212a824 */ /* 0x100fe200078e0a15 */
[----:B------:R-:W-:Y:S01]  /*10c0*/  ISETP.GT.U32.AND P2, PT, R21, R13, PT ;  /* 0x0000000d1500720c */ /* 0x000fe20003f44070 */
[--C-:B------:R-:W-:Y:S01]  /*10d0*/  @!P6 IMAD.IADD R4, R4, 0x1, -R21.reuse ;  /* 0x000000010404e824 */ /* 0x100fe200078e0a15 */
[----:B------:R-:W-:Y:S01]  /*10e0*/  R2UR UR14, R14 ;  /* 0x000000000e0e72ca */ /* 0x000fe200000e0000 */
[--C-:B------:R-:W-:Y:S01]  /*10f0*/  @!P4 IMAD.IADD R19, R19, 0x1, -R21.reuse ;  /* 0x000000011313c824 */ /* 0x100fe200078e0a15 */
[----:B------:R-:W-:Y:S01]  /*1100*/  ISETP.GT.U32.AND P4, PT, R21, R12, PT ;  /* 0x0000000c1500720c */ /* 0x000fe20003f84070 */
[----:B------:R-:W-:Y:S01]  /*1110*/  @!P0 IMAD.IADD R11, R11, 0x1, -R21 ;  /* 0x000000010b0b8824 */ /* 0x000fe200078e0a15 */
[C---:B------:R-:W-:Y:S01]  /*1120*/  ISETP.GT.U32.AND P0, PT, R21.reuse, R10, PT ;  /* 0x0000000a1500720c */ /* 0x040fe20003f04070 */
[----:B------:R-:W-:Y:S01]  /*1130*/  @!P3 IMAD.MOV R4, RZ, RZ, -R4 ;  /* 0x000000ffff04b224 */ /* 0x000fe200078e0a04 */
[C---:B------:R-:W-:Y:S01]  /*1140*/  ISETP.GT.U32.AND P3, PT, R21.reuse, R18, PT ;  /* 0x000000121500720c */ /* 0x040fe20003f64070 */
[----:B------:R-:W-:Y:S01]  /*1150*/  @!P5 IMAD.MOV R11, RZ, RZ, -R11 ;  /* 0x000000ffff0bd224 */ /* 0x000fe200078e0a0b */
[----:B------:R-:W-:Y:S01]  /*1160*/  ISETP.GT.U32.AND P6, PT, R21, R19, PT ;  /* 0x000000131500720c */ /* 0x000fe20003fc4070 */
[--C-:B------:R-:W-:Y:S01]  /*1170*/  @!P1 IMAD.IADD R16, R16, 0x1, -R21.reuse ;  /* 0x0000000110109824 */ /* 0x100fe200078e0a15 */
[----:B------:R-:W-:Y:S01]  /*1180*/  ISETP.GE.AND P5, PT, R29, RZ, PT ;  /* 0x000000ff1d00720c */ /* 0x000fe20003fa6270 */
[--C-:B------:R-:W-:Y:S01]  /*1190*/  @!P2 IMAD.IADD R13, R13, 0x1, -R21.reuse ;  /* 0x000000010d0da824 */ /* 0x100fe200078e0a15 */
[----:B------:R-:W-:Y:S01]  /*11a0*/  ISETP.GE.AND P2, PT, R17, RZ, PT ;  /* 0x000000ff1100720c */ /* 0x000fe20003f46270 */
[----:B------:R-:W-:Y:S01]  /*11b0*/  ULDC UR5, c[0x0][0x23c] ;  /* 0x00008f0000057ab9 */ /* 0x000fe20000000800 */
[----:B------:R-:W-:Y:S01]  /*11c0*/  ISETP.GE.AND P1, PT, R25, RZ, PT ;  /* 0x000000ff1900720c */ /* 0x000fe20003f26270 */
[--C-:B------:R-:W-:Y:S01]  /*11d0*/  @!P4 IMAD.IADD R12, R12, 0x1, -R21.reuse ;  /* 0x000000010c0cc824 */ /* 0x100fe200078e0a15 */
[----:B------:R-:W-:Y:S01]  /*11e0*/  ISETP.GE.AND P4, PT, R31, RZ, PT ;  /* 0x000000ff1f00720c */ /* 0x000fe20003f86270 */
[--C-:B------:R-:W-:Y:S01]  /*11f0*/  @!P0 IMAD.IADD R10, R10, 0x1, -R21.reuse ;  /* 0x000000010a0a8824 */ /* 0x100fe200078e0a15 */
[----:B------:R-:W-:Y:S01]  /*1200*/  ISETP.GE.AND P0, PT, R30, RZ, PT ;  /* 0x000000ff1e00720c */ /* 0x000fe20003f06270 */
[--C-:B------:R-:W-:Y:S01]  /*1210*/  @!P3 IMAD.IADD R18, R18, 0x1, -R21.reuse ;  /* 0x000000011212b824 */ /* 0x100fe200078e0a15 */
[----:B------:R-:W-:Y:S01]  /*1220*/  ISETP.GE.AND P3, PT, R32, RZ, PT ;  /* 0x000000ff2000720c */ /* 0x000fe20003f66270 */
[----:B------:R-:W-:Y:S01]  /*1230*/  @!P6 IMAD.IADD R19, R19, 0x1, -R21 ;  /* 0x000000011313e824 */ /* 0x000fe200078e0a15 */
[----:B------:R-:W-:Y:S01]  /*1240*/  ISETP.NE.AND P6, PT, R15, RZ, PT ;  /* 0x000000ff0f00720c */ /* 0x000fe20003fc5270 */
[----:B------:R-:W-:Y:S01]  /*1250*/  @!P5 IMAD.MOV R12, RZ, RZ, -R12 ;  /* 0x000000ffff0cd224 */ /* 0x000fe200078e0a0c */
[----:B------:R-:W-:Y:S01]  /*1260*/  LOP3.LUT R15, RZ, R15, RZ, 0x33, !PT ;  /* 0x0000000fff0f7212 */ /* 0x000fe200078e33ff */
[----:B------:R-:W-:Y:S01]  /*1270*/  @!P2 IMAD.MOV R18, RZ, RZ, -R18 ;  /* 0x000000ffff12a224 */ /* 0x000fe200078e0a12 */
[----:B------:R-:W-:Y:S01]  /*1280*/  LOP3.LUT R14, R56, 0x30, RZ, 0xc0, !PT ;  /* 0x00000030380e7812 */ /* 0x000fe200078ec0ff */
[----:B------:R-:W-:Y:S01]  /*1290*/  @!P1 IMAD.MOV R19, RZ, RZ, -R19 ;  /* 0x000000ffff139224 */ /* 0x000fe200078e0a13 */
[C---:B------:R-:W-:Y:S01]  /*12a0*/  SEL R4, R15.reuse, R4, !P6 ;  /* 0x000000040f047207 */ /* 0x040fe20007000000 */
[----:B------:R-:W-:Y:S01]  /*12b0*/  @!P4 IMAD.MOV R16, RZ, RZ, -R16 ;  /* 0x000000ffff10c224 */ /* 0x000fe200078e0a10 */
[C---:B------:R-:W-:Y:S01]  /*12c0*/  SEL R11, R15.reuse, R11, !P6 ;  /* 0x0000000b0f0b7207 */ /* 0x040fe20007000000 */
[----:B------:R-:W-:Y:S01]  /*12d0*/  @!P0 IMAD.MOV R13, RZ, RZ, -R13 ;  /* 0x000000ffff0d8224 */ /* 0x000fe200078e0a0d */
[C---:B------:R-:W-:Y:S01]  /*12e0*/  SEL R12, R15.reuse, R12, !P6 ;  /* 0x0000000c0f0c7207 */ /* 0x040fe20007000000 */
[----:B------:R-:W-:Y:S01]  /*12f0*/  @!P3 IMAD.MOV R10, RZ, RZ, -R10 ;  /* 0x000000ffff0ab224 */ /* 0x000fe200078e0a0a */
[C---:B------:R-:W-:Y:S01]  /*1300*/  SEL R16, R15.reuse, R16, !P6 ;  /* 0x000000100f107207 */ /* 0x040fe20007000000 */
[----:B------:R-:W-:Y:S01]  /*1310*/  IMAD R4, R4, UR4, RZ ;  /* 0x0000000404047c24 */ /* 0x000fe2000f8e02ff */
[----:B------:R-:W-:Y:S01]  /*1320*/  SEL R13, R15, R13, !P6 ;  /* 0x0000000d0f0d7207 */ /* 0x000fe20007000000 */
[----:B------:R-:W-:Y:S01]  /*1330*/  IMAD R11, R11, UR4, RZ ;  /* 0x000000040b0b7c24 */ /* 0x000fe2000f8e02ff */
[----:B------:R-:W-:Y:S01]  /*1340*/  SEL R10, R15, R10, !P6 ;  /* 0x0000000a0f0a7207 */ /* 0x000fe20007000000 */
[----:B------:R-:W-:Y:S01]  /*1350*/  IMAD R3, R3, 0x40, R14 ;  /* 0x0000004003037824 */ /* 0x000fe200078e020e */
[----:B------:R-:W-:Y:S01]  /*1360*/  SEL R18, R15, R18, !P6 ;  /* 0x000000120f127207 */ /* 0x000fe20007000000 */
[----:B------:R-:W-:Y:S01]  /*1370*/  IMAD R13, R13, UR4, RZ ;  /* 0x000000040d0d7c24 */ /* 0x000fe2000f8e02ff */
[----:B------:R-:W-:Y:S01]  /*1380*/  SEL R15, R15, R19, !P6 ;  /* 0x000000130f0f7207 */ /* 0x000fe20007000000 */
[----:B------:R-:W-:Y:S01]  /*1390*/  IMAD R12, R12, UR4, RZ ;  /* 0x000000040c0c7c24 */ /* 0x000fe2000f8e02ff */
[----:B------:R-:W-:Y:S01]  /*13a0*/  LEA.HI R58, R9, R58, RZ, 0x6 ;  /* 0x0000003a093a7211 */ /* 0x000fe200078f30ff */
[----:B------:R-:W-:Y:S01]  /*13b0*/  IMAD R14, R10, UR4, RZ ;  /* 0x000000040a0e7c24 */ /* 0x000fe2000f8e02ff */
[----:B------:R-:W-:Y:S01]  /*13c0*/  SHF.R.S32.HI R17, RZ, 0x1f, R11 ;  /* 0x0000001fff117819 */ /* 0x000fe2000001140b */
[----:B------:R-:W-:Y:S01]  /*13d0*/  IMAD R24, R15, UR4, RZ ;  /* 0x000000040f187c24 */ /* 0x000fe2000f8e02ff */
[----:B------:R-:W-:Y:S01]  /*13e0*/  SHF.R.S32.HI R15, RZ, 0x1f, R4 ;  /* 0x0000001fff0f7819 */ /* 0x000fe20000011404 */
[----:B------:R-:W-:Y:S01]  /*13f0*/  IMAD R16, R16, UR4, RZ ;  /* 0x0000000410107c24 */ /* 0x000fe2000f8e02ff */
[----:B------:R-:W-:Y:S01]  /*1400*/  IADD3 R4, P0, R4, UR8, RZ ;  /* 0x0000000804047c10 */ /* 0x000fe2000ff1e0ff */
[----:B------:R-:W-:Y:S01]  /*1410*/  IMAD R18, R18, UR4, RZ ;  /* 0x0000000412127c24 */ /* 0x000fe2000f8e02ff */
[----:B------:R-:W-:Y:S01]  /*1420*/  IADD3 R9, P6, R11, UR8, RZ ;  /* 0x000000080b097c10 */ /* 0x000fe2000ffde0ff */
[----:B------:R-:W-:Y:S01]  /*1430*/  UIADD3 UR4, UR12, 0x4000, URZ ;  /* 0x000040000c047890 */ /* 0x000fe2000fffe03f */
[----:B------:R-:W-:-:S02]  /*1440*/  SHF.R.S32.HI R20, RZ, 0x1f, R13 ;  /* 0x0000001fff147819 */ /* 0x000fc4000001140d */
[----:B------:R-:W-:Y:S02]  /*1450*/  CS2R R26, SRZ ;  /* 0x00000000001a7805 */ /* 0x000fe4000001ff00 */
[----:B------:R-:W-:Y:S01]  /*1460*/  IADD3 R11, P4, R13, UR8, RZ ;  /* 0x000000080d0b7c10 */ /* 0x000fe2000ff9e0ff */
[----:B------:R-:W-:Y:S01]  /*1470*/  USHF.R.U32.HI UR4, URZ, 0x4, UR4 ;  /* 0x000000043f047899 */ /* 0x000fe20008011604 */
[----:B------:R-:W-:Y:S02]  /*1480*/  SHF.R.S32.HI R19, RZ, 0x1f, R12 ;  /* 0x0000001fff137819 */ /* 0x000fe4000001140c */
[----:B------:R-:W-:Y:S02]  /*1490*/  CS2R R28, SRZ ;  /* 0x00000000001c7805 */ /* 0x000fe4000001ff00 */
[----:B------:R-:W-:Y:S01]  /*14a0*/  IADD3 R10, P5, R12, UR8, RZ ;  /* 0x000000080c0a7c10 */ /* 0x000fe2000ffbe0ff */
[----:B------:R-:W-:Y:S01]  /*14b0*/  USGXT.U32 UR4, UR4, 0xe ;  /* 0x0000000e0404789a */ /* 0x000fe20008000000 */
[----:B------:R-:W-:-:S02]  /*14c0*/  SHF.R.S32.HI R22, RZ, 0x1f, R14 ;  /* 0x0000001fff167819 */ /* 0x000fc4000001140e */
[----:B------:R-:W-:Y:S02]  /*14d0*/  CS2R R30, SRZ ;  /* 0x00000000001e7805 */ /* 0x000fe4000001ff00 */
[----:B------:R-:W-:Y:S02]  /*14e0*/  IADD3 R13, P2, R14, UR8, RZ ;  /* 0x000000080e0d7c10 */ /* 0x000fe4000ff5e0ff */
[----:B------:R-:W-:Y:S02]  /*14f0*/  CS2R R32, SRZ ;  /* 0x0000000000207805 */ /* 0x000fe4000001ff00 */
[----:B------:R-:W-:Y:S01]  /*1500*/  SHF.R.S32.HI R21, RZ, 0x1f, R16 ;  /* 0x0000001fff157819 */ /* 0x000fe20000011410 */
[----:B------:R-:W-:Y:S01]  /*1510*/  USHF.L.U32 UR15, UR5, 0x6, URZ ;  /* 0x00000006050f7899 */ /* 0x000fe2000800063f */
[----:B------:R-:W-:Y:S01]  /*1520*/  IADD3 R12, P3, R16, UR8, RZ ;  /* 0x00000008100c7c10 */ /* 0x000fe2000ff7e0ff */
[-C--:B------:R-:W-:Y:S01]  /*1530*/  IMAD R112, R112, R63.reuse, RZ ;  /* 0x0000003f70707224 */ /* 0x080fe200078e02ff */
[----:B------:R-:W-:Y:S01]  /*1540*/  SHF.R.S32.HI R23, RZ, 0x1f, R18 ;  /* 0x0000001fff177819 */ /* 0x000fe20000011412 */
[-C--:B------:R-:W-:Y:S01]  /*1550*/  IMAD R110, R110, R63.reuse, RZ ;  /* 0x0000003f6e6e7224 */ /* 0x080fe200078e02ff */
[----:B------:R-:W-:Y:S01]  /*1560*/  IADD3 R14, P1, R18, UR8, RZ ;  /* 0x00000008120e7c10 */ /* 0x000fe2000ff3e0ff */
[-C--:B------:R-:W-:Y:S01]  /*1570*/  IMAD R109, R109, R63.reuse, RZ ;  /* 0x0000003f6d6d7224 */ /* 0x080fe200078e02ff */
[----:B------:R-:W-:Y:S01]  /*1580*/  IADD3.X R15, R15, UR9, RZ, P0, !PT ;  /* 0x000000090f0f7c10 */ /* 0x000fe200087fe4ff */
[-C--:B------:R-:W-:Y:S01]  /*1590*/  IMAD R108, R108, R63.reuse, RZ ;  /* 0x0000003f6c6c7224 */ /* 0x080fe200078e02ff */
[----:B------:R-:W-:Y:S01]  /*15a0*/  IADD3.X R17, R17, UR9, RZ, P6, !PT ;  /* 0x0000000911117c10 */ /* 0x000fe2000b7fe4ff */
[-C--:B------:R-:W-:Y:S01]  /*15b0*/  IMAD R107, R107, R63.reuse, RZ ;  /* 0x0000003f6b6b7224 */ /* 0x080fe200078e02ff */
[----:B------:R-:W-:Y:S01]  /*15c0*/  LOP3.LUT R59, R59, 0x3f, RZ, 0xc0, !PT ;  /* 0x0000003f3b3b7812 */ /* 0x000fe200078ec0ff */
[-C--:B------:R-:W-:Y:S01]  /*15d0*/  IMAD R104, R104, R63.reuse, RZ ;  /* 0x0000003f68687224 */ /* 0x080fe200078e02ff */
[----:B------:R-:W-:Y:S01]  /*15e0*/  LOP3.LUT R2, R3, R106, RZ, 0xfc, !PT ;  /* 0x0000006a03027212 */ /* 0x000fe200078efcff */
[----:B------:R-:W-:Y:S01]  /*15f0*/  IMAD R103, R103, R63, RZ ;  /* 0x0000003f67677224 */ /* 0x000fe200078e02ff */
[----:B---3--:R-:W-:Y:S01]  /*1600*/  SHF.R.S32.HI R56, RZ, 0x1f, R24 ;  /* 0x0000001fff387819 */ /* 0x008fe20000011418 */
[----:B------:R-:W-:Y:S01]  /*1610*/  IMAD R59, R59, UR5, RZ ;  /* 0x000000053b3b7c24 */ /* 0x000fe2000f8e02ff */
[----:B------:R-:W-:-:S02]  /*1620*/  IADD3 R16, P0, R24, UR8, RZ ;  /* 0x0000000818107c10 */ /* 0x000fc4000ff1e0ff */
[----:B------:R-:W-:Y:S02]  /*1630*/  CS2R R24, SRZ ;  /* 0x0000000000187805 */ /* 0x000fe4000001ff00 */
[----:B------:R-:W-:Y:S01]  /*1640*/  IADD3 R18, P6, R57, UR6, RZ ;  /* 0x0000000639127c10 */ /* 0x000fe2000ffde0ff */
[-C--:B------:R-:W-:Y:S01]  /*1650*/  IMAD R102, R102, R63.reuse, RZ ;  /* 0x0000003f66667224 */ /* 0x080fe200078e02ff */
[----:B------:R-:W-:Y:S01]  /*1660*/  LOP3.LUT R3, R2, 0x20, RZ, 0x3c, !PT ;  /* 0x0000002002037812 */ /* 0x000fe200078e3cff */
[-C--:B------:R-:W-:Y:S01]  /*1670*/  IMAD R99, R99, R63.reuse, RZ ;  /* 0x0000003f63637224 */ /* 0x080fe200078e02ff */
[----:B------:R-:W-:Y:S01]  /*1680*/  IADD3.X R19, R19, UR9, RZ, P5, !PT ;  /* 0x0000000913137c10 */ /* 0x000fe2000affe4ff */
        /* <DEDUP_REMOVED lines=11> */
[----:B------:R-:W-:Y:S01]  /*1740*/  LEA.HI.X.SX32 R57, R57, UR7, 0x1, P6 ;  /* 0x0000000739397c11 */ /* 0x000fe2000b0f0eff */
[-C--:B------:R-:W-:Y:S01]  /*1750*/  IMAD R86, R86, R63.reuse, RZ ;  /* 0x0000003f56567224 */ /* 0x080fe200078e02ff */
[----:B------:R-:W-:Y:S01]  /*1760*/  SHF.R.S32.HI R58, RZ, 0x6, R58 ;  /* 0x00000006ff3a7819 */ /* 0x000fe2000001143a */
[-C--:B------:R-:W-:Y:S01]  /*1770*/  IMAD R8, R8, R63.reuse, RZ ;  /* 0x0000003f08087224 */ /* 0x080fe200078e02ff */
[----:B------:R-:W-:Y:S01]  /*1780*/  LOP3.LUT R2, R2, 0x30, RZ, 0x3c, !PT ;  /* 0x0000003002027812 */ /* 0x000fe200078e3cff */
[-C--:B------:R-:W-:Y:S01]  /*1790*/  IMAD R7, R7, R63.reuse, RZ ;  /* 0x0000003f07077224 */ /* 0x080fe200078e02ff */
[----:B------:R-:W-:Y:S01]  /*17a0*/  UMOV UR5, URZ ;  /* 0x0000003f00057c82 */ /* 0x000fe20008000000 */
[-C--:B------:R-:W-:Y:S01]  /*17b0*/  IMAD R6, R6, R63.reuse, RZ ;  /* 0x0000003f06067224 */ /* 0x080fe200078e02ff */
[----:B------:R-:W-:Y:S01]  /*17c0*/  UIADD3.64 UR10, UR4, -UR10, URZ ;  /* 0x8000000a040a7297 */ /* 0x000fe2000fffe03f */
[----:B------:R-:W-:-:S02]  /*17d0*/  IMAD R106, R106, R63, RZ ;  /* 0x0000003f6a6a7224 */ /* 0x000fc400078e02ff */
[----:B------:R-:W-:-:S09]  /*17e0*/  IMAD R5, R5, R63, RZ ;  /* 0x0000003f05057224 */ /* 0x000fd200078e02ff */
.L_x_2:
[----:B------:R-:W0:Y:S01]  /*17f0*/  S2R R119, SR_TID.X ;  /* 0x0000000000777919 */ /* 0x000e220000002100 */
[C---:B------:R-:W-:Y:S01]  /*1800*/  IADD3 R66, P4, R106.reuse, R18, RZ ;  /* 0x000000126a427210 */ /* 0x040fe20007f9e0ff */
[----:B------:R-:W1:Y:S01]  /*1810*/  LDC R81, c[0x0][0x238] ;  /* 0x00008e00ff517b82 */ /* 0x000e620000000800 */
[----:B------:R-:W-:Y:S02]  /*1820*/  PRMT R75, RZ, 0x7610, R75 ;  /* 0x00007610ff4b7816 */ /* 0x000fe4000000004b */
[----:B------:R-:W-:Y:S02]  /*1830*/  LEA.HI.X.SX32 R67, R106, R57, 0x1, P4 ;  /* 0x000000396a437211 */ /* 0x000fe400020f0eff */
[----:B------:R-:W-:Y:S02]  /*1840*/  PRMT R74, RZ, 0x7610, R74 ;  /* 0x00007610ff4a7816 */ /* 0x000fe4000000004a */
[----:B------:R-:W-:Y:S01]  /*1850*/  PRMT R73, RZ, 0x7610, R73 ;  /* 0x00007610ff497816 */ /* 0x000fe20000000049 */
[----:B------:R-:W2:Y:S01]  /*1860*/  S2R R78, SR_TID.X ;  /* 0x00000000004e7919 */ /* 0x000ea20000002100 */
[----:B------:R-:W-:Y:S01]  /*1870*/  PRMT R72, RZ, 0x7610, R72 ;  /* 0x00007610ff487816 */ /* 0x000fe20000000048 */
[----:B------:R-:W3:Y:S01]  /*1880*/  LDC R85, c[0x0][0x238] ;  /* 0x00008e00ff557b82 */ /* 0x000ee20000000800 */
[----:B------:R-:W-:-:S02]  /*1890*/  PRMT R71, RZ, 0x7610, R71 ;  /* 0x00007610ff477816 */ /* 0x000fc40000000047 */
[----:B------:R-:W-:Y:S02]  /*18a0*/  PRMT R70, RZ, 0x7610, R70 ;  /* 0x00007610ff467816 */ /* 0x000fe40000000046 */
[----:B------:R-:W-:-:S03]  /*18b0*/  PRMT R69, RZ, 0x7610, R69 ;  /* 0x00007610ff457816 */ /* 0x000fc60000000045 */
[----:B------:R-:W4:Y:S08]  /*18c0*/  LDC R125, c[0x0][0x238] ;  /* 0x00008e00ff7d7b82 */ /* 0x000f300000000800 */
[----:B------:R-:W5:Y:S01]  /*18d0*/  LDC R111, c[0x0][0x238] ;  /* 0x00008e00ff6f7b82 */ /* 0x000f620000000800 */
[----:B0-----:R-:W-:Y:S02]  /*18e0*/  SHF.R.U32.HI R82, RZ, 0x8, R119 ;  /* 0x00000008ff527819 */ /* 0x001fe40000011677 */
[----:B------:R-:W-:-:S02]  /*18f0*/  LEA.HI R60, R119, 0x2, RZ, 0x18 ;  /* 0x00000002773c7811 */ /* 0x000fc400078fc0ff */
[----:B------:R-:W-:Y:S02]  /*1900*/  SGXT.U32 R82, R82, 0x1 ;  /* 0x000000015252781a */ /* 0x000fe40000000000 */
[C---:B------:R-:W-:Y:S02]  /*1910*/  LEA.HI R62, R119.reuse, 0xa, RZ, 0x18 ;  /* 0x0000000a773e7811 */ /* 0x040fe400078fc0ff */
[----:B------:R-:W-:Y:S02]  /*1920*/  ISETP.GE.AND P5, PT, R82, UR13, PT ;  /* 0x0000000d52007c0c */ /* 0x000fe4000bfa6270 */
[----:B------:R-:W-:Y:S02]  /*1930*/  ISETP.GE.AND P6, PT, R60, UR13, PT ;  /* 0x0000000d3c007c0c */ /* 0x000fe4000bfc6270 */
[----:B------:R-:W-:Y:S02]  /*1940*/  LEA.HI R61, R119, 0x6, RZ, 0x18 ;  /* 0x00000006773d7811 */ /* 0x000fe400078fc0ff */
[----:B------:R-:W-:-:S02]  /*1950*/  ISETP.GE.AND P1, PT, R62, UR13, PT ;  /* 0x0000000d3e007c0c */ /* 0x000fc4000bf26270 */
[----:B------:R-:W-:Y:S02]  /*1960*/  IADD3 R62, P2, R107, R18, RZ ;  /* 0x000000126b3e7210 */ /* 0x000fe40007f5e0ff */
[----:B------:R-:W-:Y:S02]  /*1970*/  ISETP.GE.AND P0, PT, R61, UR13, PT ;  /* 0x0000000d3d007c0c */ /* 0x000fe4000bf06270 */
[----:B------:R-:W-:Y:S01]  /*1980*/  PRMT R61, RZ, 0x7610, R61 ;  /* 0x00007610ff3d7816 */ /* 0x000fe2000000003d */
[----:B------:R-:W5:Y:S01]  /*1990*/  @!P5 LDG.E.U8 R75, desc[UR16][R66.64] ;  /* 0x00000010424bd981 */ /* 0x000f62000c1e1100 */
[----:B------:R-:W-:Y:S02]  /*19a0*/  LEA.HI.X.SX32 R63, R107, R57, 0x1, P2 ;  /* 0x000000396b3f7211 */ /* 0x000fe400010f0eff */
[C---:B------:R-:W-:Y:S02]  /*19b0*/  LEA.HI R64, R119.reuse, 0x12, RZ, 0x18 ;  /* 0x0000001277407811 */ /* 0x040fe400078fc0ff */
[----:B------:R-:W-:Y:S01]  /*19c0*/  LEA.HI R60, R119, 0xe, RZ, 0x18 ;  /* 0x0000000e773c7811 */ /* 0x000fe200078fc0ff */
[----:B------:R0:W5:Y:S01]  /*19d0*/  @!P6 LDG.E.U8 R61, desc[UR16][R62.64] ;  /* 0x000000103e3de981 */ /* 0x000162000c1e1100 */
[----:B------:R-:W-:-:S02]  /*19e0*/  ISETP.GE.AND P3, PT, R64, UR13, PT ;  /* 0x0000000d40007c0c */ /* 0x000fc4000bf66270 */
[----:B------:R-:W-:Y:S02]  /*19f0*/  ISETP.GE.AND P2, PT, R60, UR13, PT ;  /* 0x0000000d3c007c0c */ /* 0x000fe4000bf46270 */
[----:B0-----:R-:W-:-:S04]  /*1a00*/  IADD3 R62, P6, R108, R18, RZ ;  /* 0x000000126c3e7210 */ /* 0x001fc80007fde0ff */
[----:B------:R-:W-:Y:S02]  /*1a10*/  LEA.HI.X.SX32 R63, R108, R57, 0x1, P6 ;  /* 0x000000396c3f7211 */ /* 0x000fe400030f0eff */
[----:B------:R-:W-:-:S03]  /*1a20*/  IADD3 R64, P6, R109, R18, RZ ;  /* 0x000000126d407210 */ /* 0x000fc60007fde0ff */
[----:B------:R0:W5:Y:S01]  /*1a30*/  @!P0 LDG.E.U8 R74, desc[UR16][R62.64] ;  /* 0x000000103e4a8981 */ /* 0x000162000c1e1100 */
[----:B------:R-:W-:Y:S02]  /*1a40*/  LEA.HI.X.SX32 R65, R109, R57, 0x1, P6 ;  /* 0x000000396d417211 */ /* 0x000fe400030f0eff */
[----:B------:R-:W-:-:S03]  /*1a50*/  LEA.HI R60, R119, 0x16, RZ, 0x18 ;  /* 0x00000016773c7811 */ /* 0x000fc600078fc0ff */
[----:B------:R2:W5:Y:S01]  /*1a60*/  @!P1 LDG.E.U8 R73, desc[UR16][R64.64] ;  /* 0x0000001040499981 */ /* 0x000562000c1e1100 */
[----:B------:R-:W-:Y:S02]  /*1a70*/  ISETP.GE.AND P4, PT, R60, UR13, PT ;  /* 0x0000000d3c007c0c */ /* 0x000fe4000bf86270 */
[-C--:B0-----:R-:W-:Y:S02]  /*1a80*/  IADD3 R62, P1, R112, R18.reuse, RZ ;  /* 0x00000012703e7210 */ /* 0x081fe40007f3e0ff */
[----:B--2---:R-:W-:-:S04]  /*1a90*/  IADD3 R64, P0, R110, R18, RZ ;  /* 0x000000126e407210 */ /* 0x004fc80007f1e0ff */
[-C--:B------:R-:W-:Y:S02]  /*1aa0*/  LEA.HI.X.SX32 R65, R110, R57.reuse, 0x1, P0 ;  /* 0x000000396e417211 */ /* 0x080fe400000f0eff */
[----:B------:R-:W-:Y:S02]  /*1ab0*/  LEA.HI R60, R119, 0x1a, RZ, 0x18 ;  /* 0x0000001a773c7811 */ /* 0x000fe400078fc0ff */
[----:B------:R-:W-:Y:S01]  /*1ac0*/  LEA.HI.X.SX32 R63, R112, R57, 0x1, P1 ;  /* 0x00000039703f7211 */ /* 0x000fe200008f0eff */
[----:B------:R0:W2:Y:S01]  /*1ad0*/  @!P2 LDG.E.U8 R72, desc[UR16][R64.64] ;  /* 0x000000104048a981 */ /* 0x0000a2000c1e1100 */
[----:B------:R-:W-:-:S03]  /*1ae0*/  ISETP.GE.AND P6, PT, R60, UR13, PT ;  /* 0x0000000d3c007c0c */ /* 0x000fc6000bfc6270 */
[----:B------:R1:W2:Y:S01]  /*1af0*/  @!P3 LDG.E.U8 R71, desc[UR16][R62.64] ;  /* 0x000000103e47b981 */ /* 0x0002a2000c1e1100 */
[----:B0-----:R-:W-:-:S04]  /*1b00*/  IADD3 R64, P5, R114, R18, RZ ;  /* 0x0000001272407210 */ /* 0x001fc80007fbe0ff */
[-C--:B------:R-:W-:Y:S02]  /*1b10*/  LEA.HI.X.SX32 R65, R114, R57.reuse, 0x1, P5 ;  /* 0x0000003972417211 */ /* 0x080fe400028f0eff */
[C---:B-1----:R-:W-:Y:S02]  /*1b20*/  IADD3 R62, P5, R116.reuse, R18, RZ ;  /* 0x00000012743e7210 */ /* 0x042fe40007fbe0ff */
[C---:B------:R-:W-:Y:S01]  /*1b30*/  LEA.HI R60, R119.reuse, 0x1e, RZ, 0x18 ;  /* 0x0000001e773c7811 */ /* 0x040fe200078fc0ff */
[----:B------:R0:W2:Y:S01]  /*1b40*/  @!P4 LDG.E.U8 R70, desc[UR16][R64.64] ;  /* 0x000000104046c981 */ /* 0x0000a2000c1e1100 */
[----:B------:R-:W-:Y:S02]  /*1b50*/  LEA.HI.X.SX32 R63, R116, R57, 0x1, P5 ;  /* 0x00000039743f7211 */ /* 0x000fe400028f0eff */
[----:B------:R-:W-:Y:S02]  /*1b60*/  ISETP.GE.AND P0, PT, R60, UR13, PT ;  /* 0x0000000d3c007c0c */ /* 0x000fe4000bf06270 */
[C---:B------:R-:W-:Y:S01]  /*1b70*/  LEA.HI R60, R119.reuse, 0x26, RZ, 0x18 ;  /* 0x00000026773c7811 */ /* 0x040fe200078fc0ff */
[----:B------:R1:W2:Y:S01]  /*1b80*/  @!P6 LDG.E.U8 R69, desc[UR16][R62.64] ;  /* 0x000000103e45e981 */ /* 0x0002a2000c1e1100 */
[----:B------:R-:W-:-:S02]  /*1b90*/  LEA.HI R66, R119, 0x22, RZ, 0x18 ;  /* 0x0000002277427811 */ /* 0x000fc400078fc0ff */
[-C--:B0-----:R-:W-:Y:S02]  /*1ba0*/  IADD3 R64, P5, R118, R18.reuse, RZ ;  /* 0x0000001276407210 */ /* 0x081fe40007fbe0ff */
[----:B------:R-:W-:Y:S02]  /*1bb0*/  ISETP.GE.AND P2, PT, R60, UR13, PT ;  /* 0x0000000d3c007c0c */ /* 0x000fe4000bf46270 */
[----:B------:R-:W-:Y:S02]  /*1bc0*/  LEA.HI.X.SX32 R65, R118, R57, 0x1, P5 ;  /* 0x0000003976417211 */ /* 0x000fe400028f0eff */
[----:B-1----:R-:W-:Y:S02]  /*1bd0*/  IADD3 R62, P5, R120, R18, RZ ;  /* 0x00000012783e7210 */ /* 0x002fe40007fbe0ff */
[----:B------:R-:W-:Y:S02]  /*1be0*/  ISETP.GE.AND P1, PT, R66, UR13, PT ;  /* 0x0000000d42007c0c */ /* 0x000fe4000bf26270 */
[----:B------:R-:W-:-:S02]  /*1bf0*/  LEA.HI R66, R119, 0x2a, RZ, 0x18 ;  /* 0x0000002a77427811 */ /* 0x000fc400078fc0ff */
[----:B------:R-:W-:Y:S02]  /*1c00*/  LEA.HI.X.SX32 R63, R120, R57, 0x1, P5 ;  /* 0x00000039783f7211 */ /* 0x000fe400028f0eff */
[----:B------:R-:W-:Y:S02]  /*1c10*/  IADD3 R76, P5, R122, R18, RZ ;  /* 0x000000127a4c7210 */ /* 0x000fe40007fbe0ff */
[----:B------:R-:W-:Y:S02]  /*1c20*/  LEA.HI R80, R78, 0x32, RZ, 0x18 ;  /* 0x000000324e507811 */ /* 0x000fe400078fc0ff */
[----:B------:R-:W-:Y:S02]  /*1c30*/  ISETP.GE.AND P3, PT, R66, UR13, PT ;  /* 0x0000000d42007c0c */ /* 0x000fe4000bf66270 */
[----:B------:R-:W-:Y:S01]  /*1c40*/  PRMT R66, RZ, 0x7610, R66 ;  /* 0x00007610ff427816 */ /* 0x000fe20000000042 */
[----:B------:R-:W-:Y:S01]  /*1c50*/  IMAD R80, R80, R81, RZ ;  /* 0x0000005150507224 */ /* 0x000fe200078e02ff */
[----:B------:R-:W-:-:S05]  /*1c60*/  LEA.HI.X.SX32 R77, R122, R57, 0x1, P5 ;  /* 0x000000397a4d7211 */ /* 0x000fca00028f0eff */
[----:B------:R-:W2:Y:S01]  /*1c70*/  @!P2 LDG.E.U8 R66, desc[UR16][R76.64] ;  /* 0x000000104c42a981 */ /* 0x000ea2000c1e1100 */
[----:B------:R-:W-:-:S04]  /*1c80*/  IADD3 R78, P2, R80, R18, RZ ;  /* 0x00000012504e7210 */ /* 0x000fc80007f5e0ff */
[----:B------:R-:W-:Y:S02]  /*1c90*/  LEA.HI.X.SX32 R79, R80, R57, 0x1, P2 ;  /* 0x00000039504f7211 */ /* 0x000fe400010f0eff */
[----:B------:R-:W0:Y:S01]  /*1ca0*/  S2R R80, SR_TID.X ;  /* 0x0000000000507919 */ /* 0x000e220000002100 */
[C---:B------:R-:W-:Y:S02]  /*1cb0*/  LEA.HI R60, R119.reuse, 0x2e, RZ, 0x18 ;  /* 0x0000002e773c7811 */ /* 0x040fe400078fc0ff */
[----:B------:R-:W-:Y:S02]  /*1cc0*/  PRMT R67, RZ, 0x7610, R67 ;  /* 0x00007610ff437816 */ /* 0x000fe40000000043 */
[----:B------:R-:W-:Y:S02]  /*1cd0*/  ISETP.GE.AND P4, PT, R60, UR13, PT ;  /* 0x0000000d3c007c0c */ /* 0x000fe4000bf86270 */
[----:B------:R-:W-:Y:S02]  /*1ce0*/  LEA.HI R60, R119, 0x32, RZ, 0x18 ;  /* 0x00000032773c7811 */ /* 0x000fe400078fc0ff */
[----:B------:R-:W-:Y:S01]  /*1cf0*/  PRMT R68, RZ, 0x7610, R68 ;  /* 0x00007610ff447816 */ /* 0x000fe20000000044 */
[----:B------:R1:W2:Y:S01]  /*1d00*/  @!P1 LDG.E.U8 R67, desc[UR16][R62.64] ;  /* 0x000000103e439981 */ /* 0x0002a2000c1e1100 */
[----:B------:R-:W-:-:S02]  /*1d10*/  ISETP.GE.AND P6, PT, R60, UR13, PT ;  /* 0x0000000d3c007c0c */ /* 0x000fc4000bfc6270 */
[----:B------:R-:W-:Y:S02]  /*1d20*/  LEA.HI R60, R119, 0x36, RZ, 0x18 ;  /* 0x00000036773c7811 */ /* 0x000fe400078fc0ff */
[----:B------:R3:W2:Y:S01]  /*1d30*/  @!P0 LDG.E.U8 R68, desc[UR16][R64.64] ;  /* 0x0000001040448981 */ /* 0x0006a2000c1e1100 */
[C---:B-1----:R-:W-:Y:S02]  /*1d40*/  IADD3 R62, P1, R123.reuse, R18, RZ ;  /* 0x000000127b3e7210 */ /* 0x042fe40007f3e0ff */
[----:B------:R-:W-:Y:S02]  /*1d50*/  ISETP.GE.AND P0, PT, R60, UR13, PT ;  /* 0x0000000d3c007c0c */ /* 0x000fe4000bf06270 */
[----:B------:R-:W-:Y:S02]  /*1d60*/  LEA.HI.X.SX32 R63, R123, R57, 0x1, P1 ;  /* 0x000000397b3f7211 */ /* 0x000fe400008f0eff */
[----:B---3--:R-:W-:Y:S02]  /*1d70*/  PRMT R65, RZ, 0x7610, R65 ;  /* 0x00007610ff417816 */ /* 0x008fe40000000041 */
[----:B------:R-:W-:-:S02]  /*1d80*/  LEA.HI R60, R119, 0x3a, RZ, 0x18 ;  /* 0x0000003a773c7811 */ /* 0x000fc400078fc0ff */
[----:B------:R-:W-:Y:S02]  /*1d90*/  IADD3 R76, P1, R124, R18, RZ ;  /* 0x000000127c4c7210 */ /* 0x000fe40007f3e0ff */
[C---:B0-----:R-:W-:Y:S01]  /*1da0*/  LEA.HI R84, R80.reuse, 0x3e, RZ, 0x18 ;  /* 0x0000003e50547811 */ /* 0x041fe200078fc0ff */
[----:B------:R0:W3:Y:S01]  /*1db0*/  @!P3 LDG.E.U8 R65, desc[UR16][R62.64] ;  /* 0x000000103e41b981 */ /* 0x0000e2000c1e1100 */
[C---:B------:R-:W-:Y:S02]  /*1dc0*/  LEA.HI R121, R80.reuse, 0x36, RZ, 0x18 ;  /* 0x0000003650797811 */ /* 0x040fe400078fc0ff */
[----:B------:R-:W-:Y:S01]  /*1dd0*/  LEA.HI R88, R80, 0x3a, RZ, 0x18 ;  /* 0x0000003a50587811 */ /* 0x000fe200078fc0ff */
[----:B------:R-:W-:Y:S01]  /*1de0*/  IMAD R84, R84, R85, RZ ;  /* 0x0000005554547224 */ /* 0x000fe200078e02ff */
[----:B------:R-:W-:Y:S02]  /*1df0*/  ISETP.GE.AND P5, PT, R60, UR13, PT ;  /* 0x0000000d3c007c0c */ /* 0x000fe4000bfa6270 */
[----:B------:R-:W-:Y:S01]  /*1e00*/  PRMT R64, RZ, 0x7610, R64 ;  /* 0x00007610ff407816 */ /* 0x000fe20000000040 */
[----:B----4-:R-:W-:Y:S01]  /*1e10*/  IMAD R121, R121, R125, RZ ;  /* 0x0000007d79797224 */ /* 0x010fe200078e02ff */
[----:B------:R-:W-:-:S02]  /*1e20*/  LEA.HI R60, R119, 0x3e, RZ, 0x18 ;  /* 0x0000003e773c7811 */ /* 0x000fc400078fc0ff */
[----:B------:R-:W-:Y:S02]  /*1e30*/  LEA.HI.X.SX32 R77, R124, R57, 0x1, P1 ;  /* 0x000000397c4d7211 */ /* 0x000fe400008f0eff */
[----:B0-----:R-:W-:Y:S01]  /*1e40*/  PRMT R63, RZ, 0x7610, R63 ;  /* 0x00007610ff3f7816 */ /* 0x001fe2000000003f */
[----:B-----5:R-:W-:Y:S01]  /*1e50*/  IMAD R88, R88, R111, RZ ;  /* 0x0000006f58587224 */ /* 0x020fe200078e02ff */
[----:B------:R-:W-:Y:S01]  /*1e60*/  ISETP.GE.AND P1, PT, R60, UR13, PT ;  /* 0x0000000d3c007c0c */ /* 0x000fe2000bf26270 */
[----:B------:R0:W4:Y:S01]  /*1e70*/  @!P4 LDG.E.U8 R64, desc[UR16][R76.64] ;  /* 0x000000104c40c981 */ /* 0x000122000c1e1100 */
[----:B------:R-:W-:-:S03]  /*1e80*/  IADD3 R80, P2, R84, R18, RZ ;  /* 0x0000001254507210 */ /* 0x000fc60007f5e0ff */
[----:B------:R1:W5:Y:S01]  /*1e90*/  @!P6 LDG.E.U8 R63, desc[UR16][R78.64] ;  /* 0x000000104e3fe981 */ /* 0x000362000c1e1100 */
[----:B------:R-:W-:Y:S02]  /*1ea0*/  PRMT R62, RZ, 0x7610, R62 ;  /* 0x00007610ff3e7816 */ /* 0x000fe4000000003e */
[-C--:B------:R-:W-:Y:S02]  /*1eb0*/  LEA.HI.X.SX32 R81, R84, R57.reuse, 0x1, P2 ;  /* 0x0000003954517211 */ /* 0x080fe400010f0eff */
[CC--:B0-----:R-:W-:Y:S02]  /*1ec0*/  IADD3 R76, P4, R121.reuse, R18.reuse, RZ ;  /* 0x00000012794c7210 */ /* 0x0c1fe40007f9e0ff */
[----:B-1----:R-:W-:Y:S02]  /*1ed0*/  IADD3 R78, P3, R88, R18, RZ ;  /* 0x00000012584e7210 */ /* 0x002fe40007f7e0ff */
[----:B------:R-:W-:Y:S02]  /*1ee0*/  LEA.HI.X.SX32 R77, R121, R57, 0x1, P4 ;  /* 0x00000039794d7211 */ /* 0x000fe400020f0eff */
[----:B------:R-:W-:-:S02]  /*1ef0*/  PRMT R60, RZ, 0x7610, R60 ;  /* 0x00007610ff3c7816 */ /* 0x000fc4000000003c */
[C---:B------:R-:W-:Y:S01]  /*1f00*/  LOP3.LUT R84, R82.reuse, 0x4, RZ, 0xfc, !PT ;  /* 0x0000000452547812 */ /* 0x040fe200078efcff */
[----:B------:R0:W5:Y:S01]  /*1f10*/  @!P0 LDG.E.U8 R62, desc[UR16][R76.64] ;  /* 0x000000104c3e8981 */ /* 0x000162000c1e1100 */
[----:B------:R-:W-:Y:S02]  /*1f20*/  LOP3.LUT R85, R82, 0x8, RZ, 0xfc, !PT ;  /* 0x0000000852557812 */ /* 0x000fe400078efcff */
[----:B------:R-:W-:Y:S02]  /*1f30*/  LEA.HI.X.SX32 R79, R88, R57, 0x1, P3 ;  /* 0x00000039584f7211 */ /* 0x000fe400018f0eff */
[----:B------:R-:W-:Y:S02]  /*1f40*/  PRMT R83, RZ, 0x7610, R83 ;  /* 0x00007610ff537816 */ /* 0x000fe40000000053 */
[----:B------:R-:W-:Y:S01]  /*1f50*/  ISETP.GE.AND P3, PT, R84, UR13, PT ;  /* 0x0000000d54007c0c */ /* 0x000fe2000bf66270 */
[----:B------:R1:W5:Y:S01]  /*1f60*/  @!P5 LDG.E.U8 R60, desc[UR16][R78.64] ;  /* 0x000000104e3cd981 */ /* 0x000362000c1e1100 */
[----:B------:R-:W-:-:S02]  /*1f70*/  ISETP.GE.AND P2, PT, R85, UR13, PT ;  /* 0x0000000d55007c0c */ /* 0x000fc4000bf46270 */
[C---:B------:R-:W-:Y:S01]  /*1f80*/  LOP3.LUT R84, R82.reuse, 0x10, RZ, 0xfc, !PT ;  /* 0x0000001052547812 */ /* 0x040fe200078efcff */
[----:B------:R1:W5:Y:S01]  /*1f90*/  @!P1 LDG.E.U8 R83, desc[UR16][R80.64] ;  /* 0x0000001050539981 */ /* 0x000362000c1e1100 */
[-C--:B0-----:R-:W-:Y:S02]  /*1fa0*/  IADD3 R76, P0, R5, R18.reuse, RZ ;  /* 0x00000012054c7210 */ /* 0x081fe40007f1e0ff */
[C---:B------:R-:W-:Y:S02]  /*1fb0*/  LOP3.LUT R88, R82.reuse, 0xc, RZ, 0xfc, !PT ;  /* 0x0000000c52587812 */ /* 0x040fe400078efcff */
[----:B-1----:R-:W-:Y:S02]  /*1fc0*/  LOP3.LUT R79, R82, 0x14, RZ, 0xfc, !PT ;  /* 0x00000014524f7812 */ /* 0x002fe400078efcff */
[----:B------:R-:W-:Y:S02]  /*1fd0*/  IADD3 R78, P1, R6, R18, RZ ;  /* 0x00000012064e7210 */ /* 0x000fe40007f3e0ff */
[----:B------:R-:W-:-:S02]  /*1fe0*/  ISETP.GE.AND P5, PT, R84, UR13, PT ;  /* 0x0000000d54007c0c */ /* 0x000fc4000bfa6270 */
[-C--:B------:R-:W-:Y:S02]  /*1ff0*/  LEA.HI.X.SX32 R77, R5, R57.reuse, 0x1, P0 ;  /* 0x00000039054d7211 */ /* 0x080fe400000f0eff */
[----:B------:R-:W-:Y:S02]  /*2000*/  ISETP.GE.AND P0, PT, R79, UR13, PT ;  /* 0x0000000d4f007c0c */ /* 0x000fe4000bf06270 */
[----:B------:R-:W-:Y:S02]  /*2010*/  PRMT R84, RZ, 0x7610, R84 ;  /* 0x00007610ff547816 */ /* 0x000fe40000000054 */
[----:B------:R-:W-:Y:S02]  /*2020*/  PRMT R85, RZ, 0x7610, R85 ;  /* 0x00007610ff557816 */ /* 0x000fe40000000055 */
[----:B------:R-:W-:Y:S02]  /*2030*/  LEA.HI.X.SX32 R79, R6, R57, 0x1, P1 ;  /* 0x00000039064f7211 */ /* 0x000fe400008f0eff */
[----:B------:R-:W-:Y:S01]  /*2040*/  ISETP.GE.AND P4, PT, R88, UR13, PT ;  /* 0x0000000d58007c0c */ /* 0x000fe2000bf86270 */
[----:B------:R0:W2:Y:S01]  /*2050*/  @!P3 LDG.E.U8 R84, desc[UR16][R76.64] ;  /* 0x000000104c54b981 */ /* 0x0000a2000c1e1100 */
[----:B------:R-:W-:-:S03]  /*2060*/  LOP3.LUT R80, R82, 0x18, RZ, 0xfc, !PT ;  /* 0x0000001852507812 */ /* 0x000fc600078efcff */
[----:B------:R1:W3:Y:S01]  /*2070*/  @!P2 LDG.E.U8 R85, desc[UR16][R78.64] ;  /* 0x000000104e55a981 */ /* 0x0002e2000c1e1100 */
[----:B------:R-:W-:Y:S02]  /*2080*/  PRMT R88, RZ, 0x7610, R88 ;  /* 0x00007610ff587816 */ /* 0x000fe40000000058 */
[----:B------:R-:W-:Y:S02]  /*2090*/  PRMT R89, RZ, 0x7610, R89 ;  /* 0x00007610ff597816 */ /* 0x000fe40000000059 */
[CC--:B0-----:R-:W-:Y:S02]  /*20a0*/  IADD3 R76, P6, R7.reuse, R18.reuse, RZ ;  /* 0x00000012074c7210 */ /* 0x0c1fe40007fde0ff */
[C---:B-1----:R-:W-:Y:S02]  /*20b0*/  IADD3 R78, P3, R8.reuse, R18, RZ ;  /* 0x00000012084e7210 */ /* 0x042fe40007f7e0ff */
[-C--:B------:R-:W-:Y:S02]  /*20c0*/  LEA.HI.X.SX32 R77, R7, R57.reuse, 0x1, P6 ;  /* 0x00000039074d7211 */ /* 0x080fe400030f0eff */
[----:B------:R-:W-:-:S02]  /*20d0*/  LEA.HI.X.SX32 R79, R8, R57, 0x1, P3 ;  /* 0x00000039084f7211 */ /* 0x000fc400018f0eff */
[----:B------:R-:W-:Y:S01]  /*20e0*/  ISETP.GE.AND P1, PT, R80, UR13, PT ;  /* 0x0000000d50007c0c */ /* 0x000fe2000bf26270 */
[----:B------:R0:W4:Y:S01]  /*20f0*/  @!P4 LDG.E.U8 R88, desc[UR16][R76.64] ;  /* 0x000000104c58c981 */ /* 0x000122000c1e1100 */
[----:B------:R-:W-:-:S03]  /*2100*/  LOP3.LUT R80, R82, 0x1c, RZ, 0xfc, !PT ;  /* 0x0000001c52507812 */ /* 0x000fc600078efcff */
[----:B------:R1:W5:Y:S01]  /*2110*/  @!P5 LDG.E.U8 R89, desc[UR16][R78.64] ;  /* 0x000000104e59d981 */ /* 0x000362000c1e1100 */
[----:B------:R-:W-:Y:S02]  /*2120*/  LOP3.LUT R81, R82, 0x20, RZ, 0xfc, !PT ;  /* 0x0000002052517812 */ /* 0x000fe400078efcff */
[----:B------:R-:W-:Y:S02]  /*2130*/  PRMT R92, RZ, 0x7610, R92 ;  /* 0x00007610ff5c7816 */ /* 0x000fe4000000005c */
[CC--:B0-----:R-:W-:Y:S02]  /*2140*/  IADD3 R76, P4, R86.reuse, R18.reuse, RZ ;  /* 0x00000012564c7210 */ /* 0x0c1fe40007f9e0ff */
[----:B-1----:R-:W-:Y:S02]  /*2150*/  IADD3 R78, P5, R87, R18, RZ ;  /* 0x00000012574e7210 */ /* 0x002fe40007fbe0ff */
[----:B------:R-:W-:Y:S02]  /*2160*/  PRMT R93, RZ, 0x7610, R93 ;  /* 0x00007610ff5d7816 */ /* 0x000fe4000000005d */
[----:B------:R-:W-:-:S02]  /*2170*/  LEA.HI.X.SX32 R77, R86, R57, 0x1, P4 ;  /* 0x00000039564d7211 */ /* 0x000fc400020f0eff */
[----:B------:R-:W-:Y:S02]  /*2180*/  LEA.HI.X.SX32 R79, R87, R57, 0x1, P5 ;  /* 0x00000039574f7211 */ /* 0x000fe400028f0eff */
[----:B------:R-:W-:Y:S01]  /*2190*/  ISETP.GE.AND P2, PT, R80, UR13, PT ;  /* 0x0000000d50007c0c */ /* 0x000fe2000bf46270 */
[----:B------:R0:W5:Y:S01]  /*21a0*/  @!P0 LDG.E.U8 R92, desc[UR16][R76.64] ;  /* 0x000000104c5c8981 */ /* 0x000162000c1e1100 */
[----:B------:R-:W-:Y:S02]  /*21b0*/  ISETP.GE.AND P3, PT, R81, UR13, PT ;  /* 0x0000000d51007c0c */ /* 0x000fe4000bf66270 */
[----:B------:R-:W-:Y:S01]  /*21c0*/  LOP3.LUT R80, R82, 0x24, RZ, 0xfc, !PT ;  /* 0x0000002452507812 */ /* 0x000fe200078efcff */
[----:B------:R1:W5:Y:S01]  /*21d0*/  @!P1 LDG.E.U8 R93, desc[UR16][R78.64] ;  /* 0x000000104e5d9981 */ /* 0x000362000c1e1100 */
[----:B------:R-:W-:Y:S02]  /*21e0*/  PRMT R96, RZ, 0x7610, R96 ;  /* 0x00007610ff607816 */ /* 0x000fe40000000060 */
[----:B------:R-:W-:-:S02]  /*21f0*/  PRMT R97, RZ, 0x7610, R97 ;  /* 0x00007610ff617816 */ /* 0x000fc40000000061 */
[-C--:B0-----:R-:W-:Y:S02]  /*2200*/  IADD3 R76, P0, R90, R18.reuse, RZ ;  /* 0x000000125a4c7210 */ /* 0x081fe40007f1e0ff */
[C---:B-1----:R-:W-:Y:S02]  /*2210*/  IADD3 R78, P1, R91.reuse, R18, RZ ;  /* 0x000000125b4e7210 */ /* 0x042fe40007f3e0ff */
[----:B------:R-:W-:Y:S02]  /*2220*/  ISETP.GE.AND P4, PT, R80, UR13, PT ;  /* 0x0000000d50007c0c */ /* 0x000fe4000bf86270 */
[-C--:B------:R-:W-:Y:S02]  /*2230*/  LEA.HI.X.SX32 R77, R90, R57.reuse, 0x1, P0 ;  /* 0x000000395a4d7211 */ /* 0x080fe400000f0eff */
[----:B------:R-:W-:Y:S02]  /*2240*/  LEA.HI.X.SX32 R79, R91, R57, 0x1, P1 ;  /* 0x000000395b4f7211 */ /* 0x000fe400008f0eff */
[C---:B------:R-:W-:Y:S01]  /*2250*/  LOP3.LUT R80, R82.reuse, 0x2c, RZ, 0xfc, !PT ;  /* 0x0000002c52507812 */ /* 0x040fe200078efcff */
[----:B------:R0:W5:Y:S01]  /*2260*/  @!P2 LDG.E.U8 R96, desc[UR16][R76.64] ;  /* 0x000000104c60a981 */ /* 0x000162000c1e1100 */
[----:B------:R-:W-:-:S02]  /*2270*/  LOP3.LUT R81, R82, 0x28, RZ, 0xfc, !PT ;  /* 0x0000002852517812 */ /* 0x000fc400078efcff */
[----:B------:R-:W-:Y:S01]  /*2280*/  ISETP.GE.AND P0, PT, R80, UR13, PT ;  /* 0x0000000d50007c0c */ /* 0x000fe2000bf06270 */
[----:B------:R1:W5:Y:S01]  /*2290*/  @!P3 LDG.E.U8 R97, desc[UR16][R78.64] ;  /* 0x000000104e61b981 */ /* 0x000362000c1e1100 */
[----:B------:R-:W-:Y:S02]  /*22a0*/  LOP3.LUT R80, R82, 0x30, RZ, 0xfc, !PT ;  /* 0x0000003052507812 */ /* 0x000fe400078efcff */
[----:B------:R-:W-:Y:S02]  /*22b0*/  ISETP.GE.AND P5, PT, R81, UR13, PT ;  /* 0x0000000d51007c0c */ /* 0x000fe4000bfa6270 */
[-C--:B0-----:R-:W-:Y:S02]  /*22c0*/  IADD3 R76, P6, R94, R18.reuse, RZ ;  /* 0x000000125e4c7210 */ /* 0x081fe40007fde0ff */
[----:B-1----:R-:W-:Y:S02]  /*22d0*/  IADD3 R78, P2, R95, R18, RZ ;  /* 0x000000125f4e7210 */ /* 0x002fe40007f5e0ff */
[----:B------:R-:W-:-:S02]  /*22e0*/  ISETP.GE.AND P1, PT, R80, UR13, PT ;  /* 0x0000000d50007c0c */ /* 0x000fc4000bf26270 */
[-C--:B------:R-:W-:Y:S02]  /*22f0*/  LEA.HI.X.SX32 R79, R95, R57.reuse, 0x1, P2 ;  /* 0x000000395f4f7211 */ /* 0x080fe400010f0eff */
[----:B------:R-:W-:Y:S02]  /*2300*/  PRMT R100, RZ, 0x7610, R100 ;  /* 0x00007610ff647816 */ /* 0x000fe40000000064 */
[----:B------:R-:W-:Y:S02]  /*2310*/  IADD3 R80, P2, R98, R18, RZ ;  /* 0x0000001262507210 */ /* 0x000fe40007f5e0ff */
[-C--:B------:R-:W-:Y:S02]  /*2320*/  LEA.HI.X.SX32 R77, R94, R57.reuse, 0x1, P6 ;  /* 0x000000395e4d7211 */ /* 0x080fe400030f0eff */
[----:B------:R-:W-:Y:S02]  /*2330*/  PRMT R105, RZ, 0x7610, R105 ;  /* 0x00007610ff697816 */ /* 0x000fe40000000069 */
[----:B------:R-:W-:Y:S01]  /*2340*/  LEA.HI.X.SX32 R81, R98, R57, 0x1, P2 ;  /* 0x0000003962517211 */ /* 0x000fe200010f0eff */
[----:B------:R0:W5:Y:S01]  /*2350*/  @!P4 LDG.E.U8 R100, desc[UR16][R76.64] ;  /* 0x000000104c64c981 */ /* 0x000162000c1e1100 */
[----:B------:R-:W-:-:S02]  /*2360*/  LOP3.LUT R111, R82, 0x34, RZ, 0xfc, !PT ;  /* 0x00000034526f7812 */ /* 0x000fc400078efcff */
[----:B------:R-:W-:Y:S01]  /*2370*/  PRMT R101, RZ, 0x7610, R101 ;  /* 0x00007610ff657816 */ /* 0x000fe20000000065 */
[----:B------:R1:W5:Y:S01]  /*2380*/  @!P0 LDG.E.U8 R105, desc[UR16][R80.64] ;  /* 0x0000001050698981 */ /* 0x000362000c1e1100 */
[----:B------:R-:W-:Y:S02]  /*2390*/  ISETP.GE.AND P3, PT, R111, UR13, PT ;  /* 0x0000000d6f007c0c */ /* 0x000fe4000bf66270 */
[C---:B0-----:R-:W-:Y:S02]  /*23a0*/  IADD3 R76, P2, R99.reuse, R18, RZ ;  /* 0x00000012634c7210 */ /* 0x041fe40007f5e0ff */
[----:B------:R0:W5:Y:S01]  /*23b0*/  @!P5 LDG.E.U8 R101, desc[UR16][R78.64] ;  /* 0x000000104e65d981 */ /* 0x000162000c1e1100 */
[----:B-1----:R-:W-:Y:S02]  /*23c0*/  PRMT R80, RZ, 0x7610, R80 ;  /* 0x00007610ff507816 */ /* 0x002fe40000000050 */
[----:B------:R-:W-:Y:S02]  /*23d0*/  LEA.HI.X.SX32 R77, R99, R57, 0x1, P2 ;  /* 0x00000039634d7211 */ /* 0x000fe400010f0eff */
[----:B------:R-:W-:-:S02]  /*23e0*/  LOP3.LUT R111, R82, 0x38, RZ, 0xfc, !PT ;  /* 0x00000038526f7812 */ /* 0x000fc400078efcff */
[CC--:B0-----:R-:W-:Y:S01]  /*23f0*/  IADD3 R78, P0, R102.reuse, R18.reuse, RZ ;  /* 0x00000012664e7210 */ /* 0x0c1fe20007f1e0ff */
[----:B------:R0:W5:Y:S01]  /*2400*/  @!P1 LDG.E.U8 R80, desc[UR16][R76.64] ;  /* 0x000000104c509981 */ /* 0x000162000c1e1100 */
[----:B------:R-:W-:Y:S02]  /*2410*/  PRMT R81, RZ, 0x7610, R81 ;  /* 0x00007610ff517816 */ /* 0x000fe40000000051 */
[----:B------:R-:W-:Y:S02]  /*2420*/  ISETP.GE.AND P1, PT, R111, UR13, PT ;  /* 0x0000000d6f007c0c */ /* 0x000fe4000bf26270 */
[----:B------:R-:W-:Y:S02]  /*2430*/  LEA.HI.X.SX32 R79, R102, R57, 0x1, P0 ;  /* 0x00000039664f7211 */ /* 0x000fe400000f0eff */
[----:B------:R-:W-:Y:S02]  /*2440*/  LOP3.LUT R111, R82, 0x3c, RZ, 0xfc, !PT ;  /* 0x0000003c526f7812 */ /* 0x000fe400078efcff */
[----:B0-----:R-:W-:Y:S01]  /*2450*/  IADD3 R76, P0, R103, R18, RZ ;  /* 0x00000012674c7210 */ /* 0x001fe20007f1e0ff */
[----:B------:R0:W5:Y:S01]  /*2460*/  @!P3 LDG.E.U8 R81, desc[UR16][R78.64] ;  /* 0x000000104e51b981 */ /* 0x000162000c1e1100 */
[----:B------:R-:W-:-:S02]  /*2470*/  ISETP.GE.AND P2, PT, R111, UR13, PT ;  /* 0x0000000d6f007c0c */ /* 0x000fc4000bf46270 */
[----:B------:R-:W-:Y:S02]  /*2480*/  LEA.HI.X.SX32 R77, R103, R57, 0x1, P0 ;  /* 0x00000039674d7211 */ /* 0x000fe400000f0eff */
[----:B0-----:R-:W-:Y:S02]  /*2490*/  PRMT R78, RZ, 0x7610, R78 ;  /* 0x00007610ff4e7816 */ /* 0x001fe4000000004e */
[----:B------:R-:W-:-:S04]  /*24a0*/  PRMT R79, RZ, 0x7610, R79 ;  /* 0x00007610ff4f7816 */ /* 0x000fc8000000004f */
[----:B------:R0:W5:Y:S02]  /*24b0*/  @!P1 LDG.E.U8 R78, desc[UR16][R76.64] ;  /* 0x000000104c4e9981 */ /* 0x000164000c1e1100 */
[----:B0-----:R-:W-:-:S04]  /*24c0*/  IADD3 R76, P0, R104, R18, RZ ;  /* 0x00000012684c7210 */ /* 0x001fc80007f1e0ff */
[----:B------:R-:W-:-:S05]  /*24d0*/  LEA.HI.X.SX32 R77, R104, R57, 0x1, P0 ;  /* 0x00000039684d7211 */ /* 0x000fca00000f0eff */
[----:B------:R0:W5:Y:S01]  /*24e0*/  @!P2 LDG.E.U8 R79, desc[UR16][R76.64] ;  /* 0x000000104c4fa981 */ /* 0x000162000c1e1100 */
[----:B------:R-:W-:-:S04]  /*24f0*/  LOP3.LUT R111, R119, 0x3f, RZ, 0xc0, !PT ;  /* 0x0000003f776f7812 */ /* 0x000fc800078ec0ff */
[----:B------:R-:W-:Y:S02]  /*2500*/  ISETP.GE.AND P0, PT, R111, UR13, PT ;  /* 0x0000000d6f007c0c */ /* 0x000fe4000bf06270 */
[----:B------:R-:W-:Y:S02]  /*2510*/  SHF.R.S32.HI R125, RZ, 0x1f, R59 ;  /* 0x0000001fff7d7819 */ /* 0x000fe4000001143b */
[----:B0-----:R-:W-:Y:S02]  /*2520*/  IADD3 R76, P1, R59, R16, RZ ;  /* 0x000000103b4c7210 */ /* 0x001fe40007f3e0ff */
[----:B------:R-:W-:-:S03]  /*2530*/  PRMT R111, RZ, 0x7610, R111 ;  /* 0x00007610ff6f7816 */ /* 0x000fc6000000006f */
[----:B------:R-:W-:Y:S01]  /*2540*/  IMAD.X R77, R125, 0x1, R56, P1 ;  /* 0x000000017d4d7824 */ /* 0x000fe200008e0638 */
[----:B------:R-:W-:Y:S01]  /*2550*/  BAR.SYNC.DEFER_BLOCKING 0x0 ;  /* 0x0000000000007b1d */ /* 0x000fe20000010000 */
[----:B------:R-:W-:Y:S02]  /*2560*/  PRMT R113, RZ, 0x7610, R113 ;  /* 0x00007610ff717816 */ /* 0x000fe40000000071 */
[----:B------:R-:W-:-:S03]  /*2570*/  PRMT R115, RZ, 0x7610, R115 ;  /* 0x00007610ff737816 */ /* 0x000fc60000000073 */
[----:B------:R0:W5:Y:S02]  /*2580*/  @!P0 LDG.E.U8 R111, desc[UR16][R76.64] ;  /* 0x000000104c6f8981 */ /* 0x000164000c1e1100 */
[----:B0-----:R-:W-:-:S05]  /*2590*/  IADD3 R76, P1, R59, R14, RZ ;  /* 0x0000000e3b4c7210 */ /* 0x001fca0007f3e0ff */
[----:B------:R-:W-:-:S05]  /*25a0*/  IMAD.X R77, R125, 0x1, R23, P1 ;  /* 0x000000017d4d7824 */ /* 0x000fca00008e0617 */
[----:B------:R0:W5:Y:S02]  /*25b0*/  @!P0 LDG.E.U8 R113, desc[UR16][R76.64] ;  /* 0x000000104c718981 */ /* 0x000164000c1e1100 */
[----:B0-----:R-:W-:-:S05]  /*25c0*/  IADD3 R76, P1, R59, R13, RZ ;  /* 0x0000000d3b4c7210 */ /* 0x001fca0007f3e0ff */
[----:B------:R-:W-:-:S05]  /*25d0*/  IMAD.X R77, R125, 0x1, R22, P1 ;  /* 0x000000017d4d7824 */ /* 0x000fca00008e0616 */
[----:B------:R0:W5:Y:S01]  /*25e0*/  @!P0 LDG.E.U8 R115, desc[UR16][R76.64] ;  /* 0x000000104c738981 */ /* 0x000162000c1e1100 */
[----:B------:R-:W-:Y:S01]  /*25f0*/  PRMT R117, RZ, 0x7610, R117 ;  /* 0x00007610ff757816 */ /* 0x000fe20000000075 */
[----:B------:R-:W-:Y:S01]  /*2600*/  IMAD.SHL.U32 R121, R119, 0x8, RZ ;  /* 0x0000000877797824 */ /* 0x000fe200078e00ff */
[----:B0-----:R-:W-:-:S05]  /*2610*/  IADD3 R76, P1, R59, R12, RZ ;  /* 0x0000000c3b4c7210 */ /* 0x001fca0007f3e0ff */
[----:B------:R-:W-:Y:S01]  /*2620*/  IMAD.X R77, R125, 0x1, R21, P1 ;  /* 0x000000017d4d7824 */ /* 0x000fe200008e0615 */
[----:B------:R-:W-:Y:S02]  /*2630*/  LOP3.LUT R121, R121, 0x30, RZ, 0xc0, !PT ;  /* 0x0000003079797812 */ /* 0x000fe400078ec0ff */
[----:B------:R-:W-:Y:S02]  /*2640*/  LOP3.LUT R119, R119, 0xff, RZ, 0xc0, !PT ;  /* 0x000000ff77777812 */ /* 0x000fe400078ec0ff */
[----:B------:R0:W5:Y:S03]  /*2650*/  @!P0 LDG.E.U8 R117, desc[UR16][R76.64] ;  /* 0x000000104c758981 */ /* 0x000166000c1e1100 */
[----:B------:R-:W-:Y:S01]  /*2660*/  IMAD R121, R119, 0x40, R121 ;  /* 0x0000004077797824 */ /* 0x000fe200078e0279 */
[----:B------:R-:W-:Y:S02]  /*2670*/  PRMT R119, RZ, 0x7610, R119 ;  /* 0x00007610ff777816 */ /* 0x000fe40000000077 */
[----:B0-----:R-:W-:-:S05]  /*2680*/  IADD3 R76, P1, R59, R11, RZ ;  /* 0x0000000b3b4c7210 */ /* 0x001fca0007f3e0ff */
[----:B------:R-:W-:Y:S01]  /*2690*/  IMAD.X R77, R125, 0x1, R20, P1 ;  /* 0x000000017d4d7824 */ /* 0x000fe200008e0614 */
[----:B------:R-:W-:-:S04]  /*26a0*/  LOP3.LUT R82, R121, R82, RZ, 0xfc, !PT ;  /* 0x0000005279527212 */ /* 0x000fc800078efcff */
[----:B------:R0:W5:Y:S01]  /*26b0*/  @!P0 LDG.E.U8 R119, desc[UR16][R76.64] ;  /* 0x000000104c778981 */ /* 0x000162000c1e1100 */
[----:B------:R-:W-:Y:S02]  /*26c0*/  PRMT R121, RZ, 0x7610, R121 ;  /* 0x00007610ff797816 */ /* 0x000fe40000000079 */
[----:B0-----:R-:W-:-:S05]  /*26d0*/  IADD3 R76, P1, R59, R10, RZ ;  /* 0x0000000a3b4c7210 */ /* 0x001fca0007f3e0ff */
[----:B------:R-:W-:Y:S01]  /*26e0*/  IMAD.X R77, R125, 0x1, R19, P1 ;  /* 0x000000017d4d7824 */ /* 0x000fe200008e0613 */
[----:B------:R0:W-:Y:S04]  /*26f0*/  STS.U8 [R82+UR12], R75 ;  /* 0x0000004b52007988 */ /* 0x0001e8000800000c */
[----:B------:R1:W5:Y:S01]  /*2700*/  @!P0 LDG.E.U8 R121, desc[UR16][R76.64] ;  /* 0x000000104c798981 */ /* 0x000362000c1e1100 */
[----:B0-----:R-:W-:Y:S02]  /*2710*/  PRMT R75, RZ, 0x7610, R75 ;  /* 0x00007610ff4b7816 */ /* 0x001fe4000000004b */
[----:B-1----:R-:W-:-:S05]  /*2720*/  IADD3 R76, P1, R59, R9, RZ ;  /* 0x000000093b4c7210 */ /* 0x002fca0007f3e0ff */
[----:B------:R-:W-:-:S05]  /*2730*/  IMAD.X R77, R125, 0x1, R17, P1 ;  /* 0x000000017d4d7824 */ /* 0x000fca00008e0611 */
[----:B------:R0:W5:Y:S02]  /*2740*/  @!P0 LDG.E.U8 R75, desc[UR16][R76.64] ;  /* 0x000000104c4b8981 */ /* 0x000164000c1e1100 */
[----:B0-----:R-:W-:-:S05]  /*2750*/  IADD3 R76, P1, R59, R4, RZ ;  /* 0x000000043b4c7210 */ /* 0x001fca0007f3e0ff */
[----:B------:R-:W-:Y:S01]  /*2760*/  IMAD.X R77, R125, 0x1, R15, P1 ;  /* 0x000000017d4d7824 */ /* 0x000fe200008e060f */
[----:B------:R-:W-:-:S06]  /*2770*/  PRMT R125, RZ, 0x7610, R125 ;  /* 0x00007610ff7d7816 */ /* 0x000fcc000000007d */
[----:B------:R0:W5:Y:S02]  /*2780*/  @!P0 LDG.E.U8 R125, desc[UR16][R76.64] ;  /* 0x000000104c7d8981 */ /* 0x000164000c1e1100 */
[----:B0-----:R-:W0:Y:S02]  /*2790*/  S2R R77, SR_TID.X ;  /* 0x00000000004d7919 */ /* 0x001e240000002100 */
[----:B------:R1:W-:Y:S04]  /*27a0*/  STS.U8 [R82+UR12+0x2], R61 ;  /* 0x0000023d52007988 */ /* 0x0003e8000800000c */
[----:B--2---:R-:W-:Y:S01]  /*27b0*/  STS.U8 [R82+UR12+0x4], R84 ;  /* 0x0000045452007988 */ /* 0x004fe2000800000c */
[----:B-1----:R-:W-:-:S03]  /*27c0*/  LOP3.LUT R61, R82, 0x10, RZ, 0x3c, !PT ;  /* 0x00000010523d7812 */ /* 0x002fc600078e3cff */
[----:B------:R-:W-:Y:S04]  /*27d0*/  STS.U8 [R82+UR12+0x6], R74 ;  /* 0x0000064a52007988 */ /* 0x000fe8000800000c */
[----:B---3--:R-:W-:Y:S04]  /*27e0*/  STS.U8 [R82+UR12+0x8], R85 ;  /* 0x0000085552007988 */ /* 0x008fe8000800000c */
[----:B------:R-:W-:Y:S04]  /*27f0*/  STS.U8 [R82+UR12+0xa], R73 ;  /* 0x00000a4952007988 */ /* 0x000fe8000800000c */
[----:B----4-:R-:W-:Y:S04]  /*2800*/  STS.U8 [R82+UR12+0xc], R88 ;  /* 0x00000c5852007988 */ /* 0x010fe8000800000c */
[----:B------:R-:W-:Y:S04]  /*2810*/  STS.U8 [R82+UR12+0xe], R72 ;  /* 0x00000e4852007988 */ /* 0x000fe8000800000c */
[----:B------:R0:W-:Y:S04]  /*2820*/  STS.U8 [R61+UR12+0xa], R69 ;  /* 0x00000a453d007988 */ /* 0x0001e8000800000c */
[----:B-----5:R-:W-:Y:S01]  /*2830*/  STS.U8 [R61+UR12], R89 ;  /* 0x000000593d007988 */ /* 0x020fe2000800000c */
[----:B0-----:R-:W-:-:S03]  /*2840*/  SHF.R.U32.HI R69, RZ, 0x3, R77 ;  /* 0x00000003ff457819 */ /* 0x001fc6000001164d */
[----:B------:R-:W-:Y:S01]  /*2850*/  STS.U8 [R61+UR12+0x2], R71 ;  /* 0x000002473d007988 */ /* 0x000fe2000800000c */
[----:B------:R-:W-:-:S03]  /*2860*/  LOP3.LUT R69, R69, 0x30, RZ, 0xc0, !PT ;  /* 0x0000003045457812 */ /* 0x000fc600078ec0ff */
[----:B------:R-:W-:Y:S04]  /*2870*/  STS.U8 [R61+UR12+0x4], R92 ;  /* 0x0000045c3d007988 */ /* 0x000fe8000800000c */
[----:B------:R-:W-:Y:S04]  /*2880*/  STS.U8 [R61+UR12+0x6], R70 ;  /* 0x000006463d007988 */ /* 0x000fe8000800000c */
[----:B------:R-:W-:Y:S04]  /*2890*/  STS.U8 [R61+UR12+0x8], R93 ;  /* 0x0000085d3d007988 */ /* 0x000fe8000800000c */
[----:B------:R-:W-:Y:S04]  /*28a0*/  STS.U8 [R61+UR12+0xc], R96 ;  /* 0x00000c603d007988 */ /* 0x000fe8000800000c */
[----:B------:R0:W-:Y:S04]  /*28b0*/  STS.U8 [R61+UR12+0xe], R68 ;  /* 0x00000e443d007988 */ /* 0x0001e8000800000c */
[----:B------:R1:W-:Y:S04]  /*28c0*/  STS.U8 [R3+UR12+0x6], R66 ;  /* 0x0000064203007988 */ /* 0x0003e8000800000c */
[----:B------:R2:W-:Y:S01]  /*28d0*/  STS.U8 [R3+UR12], R97 ;  /* 0x0000006103007988 */ /* 0x0005e2000800000c */
[----:B------:R-:W-:Y:S01]  /*28e0*/  USHF.L.U32 UR6, UR14, 0x6, URZ ;  /* 0x000000060e067899 */ /* 0x000fe2000800063f */
[----:B0-----:R-:W0:Y:S01]  /*28f0*/  LDC R61, c[0x0][0x238] ;  /* 0x00008e00ff3d7b82 */ /* 0x001e220000000800 */
[----:B-1----:R-:W-:Y:S01]  /*2900*/  LOP3.LUT R66, R69, 0x1ff, R77, 0x78, !PT ;  /* 0x000001ff45427812 */ /* 0x002fe200078e784d */
[----:B------:R2:W-:Y:S04]  /*2910*/  STS.U8 [R3+UR12+0x2], R67 ;  /* 0x0000024303007988 */ /* 0x0005e8000800000c */
[----:B------:R2:W-:Y:S04]  /*2920*/  STS.U8 [R3+UR12+0x4], R100 ;  /* 0x0000046403007988 */ /* 0x0005e8000800000c */
[----:B------:R2:W-:Y:S04]  /*2930*/  STS.U8 [R3+UR12+0x8], R101 ;  /* 0x0000086503007988 */ /* 0x0005e8000800000c */
[----:B------:R2:W-:Y:S04]  /*2940*/  STS.U8 [R3+UR12+0xa], R65 ;  /* 0x00000a4103007988 */ /* 0x0005e8000800000c */
[----:B------:R2:W-:Y:S04]  /*2950*/  STS.U8 [R3+UR12+0xc], R105 ;  /* 0x00000c6903007988 */ /* 0x0005e8000800000c */
[----:B------:R2:W-:Y:S04]  /*2960*/  STS.U8 [R3+UR12+0xe], R64 ;  /* 0x00000e4003007988 */ /* 0x0005e8000800000c */
[----:B------:R2:W-:Y:S04]  /*2970*/  STS.U8 [R2+UR12], R80 ;  /* 0x0000005002007988 */ /* 0x0005e8000800000c */
[----:B------:R2:W-:Y:S04]  /*2980*/  STS.U8 [R2+UR12+0x2], R63 ;  /* 0x0000023f02007988 */ /* 0x0005e8000800000c */
        /* <DEDUP_REMOVED lines=13> */
[----:B------:R2:W-:Y:S01]  /*2a60*/  STS.U8 [R66+UR12+0x4e00], R125 ;  /* 0x004e007d42007988 */ /* 0x0005e2000800000c */
[----:B------:R1:W-:Y:S06]  /*2a70*/  MEMBAR.ALL.CTA ;  /* 0x0000000000007992 */ /* 0x0003ec0000008000 */
[----:B-1----:R-:W1:Y:S01]  /*2a80*/  FENCE.VIEW.ASYNC.S ;  /* 0x00000000000073c6 */ /* 0x002e620000000000 */
[----:B------:R-:W-:-:S04]  /*2a90*/  ULOP3.LUT UR6, UR6, 0x300, URZ, 0xc0, !UPT ;  /* 0x0000030006067892 */ /* 0x000fc8000f8ec03f */
[----:B------:R-:W-:Y:S01]  /*2aa0*/  ULEA.HI UR6, UR12, UR6, URZ, 0x1c ;  /* 0x000000060c067291 */ /* 0x000fe2000f8fe03f */
[----:B-1----:R-:W-:Y:S03]  /*2ab0*/  BAR.SYNC.DEFER_BLOCKING 0x0 ;  /* 0x0000000000007b1d */ /* 0x002fe60000010000 */
[----:B------:R-:W-:-:S03]  /*2ac0*/  ULOP3.LUT UR6, UR6, 0x3fff, URZ, 0xc0, !UPT ;  /* 0x00003fff06067892 */ /* 0x000fc6000f8ec03f */
[----:B------:R-:W-:Y:S01]  /*2ad0*/  UMOV UR22, UR4 ;  /* 0x0000000400167c82 */ /* 0x000fe20008000000 */
[----:B------:R-:W-:-:S03]  /*2ae0*/  UMOV UR23, 0x80000020 ;  /* 0x8000002000177882 */ /* 0x000fc60000000000 */
[----:B------:R-:W-:Y:S01]  /*2af0*/  UMOV UR20, UR6 ;  /* 0x0000000600147c82 */ /* 0x000fe20008000000 */
[----:B------:R-:W-:Y:S01]  /*2b00*/  UMOV UR21, 0x80000020 ;  /* 0x8000002000157882 */ /* 0x000fe20000000000 */
[----:B------:R-:W-:-:S06]  /*2b10*/  WARPGROUP.ARRIVE ;  /* 0x00000000000079c5 */ /* 0x000fcc0000000000 */
[----:B------:R-:W-:Y:S01]  /*2b20*/  QGMMA.64x64x32.F32.E5M2.E5M2 R24, gdesc[UR20], R24 ;  /* 0x00e00000141879f3 */ /* 0x000fe20008703818 */
[----:B------:R-:W-:Y:S01]  /*2b30*/  UMOV UR8, 0xfffffffe ;  /* 0xfffffffe00087882 */ /* 0x000fe20000000000 */
[----:B------:R-:W-:Y:S01]  /*2b40*/  UMOV UR9, 0x7fffffdf ;  /* 0x7fffffdf00097882 */ /* 0x000fe20000000000 */
[----:B------:R-:W-:Y:S02]  /*2b50*/  UMOV UR7, URZ ;  /* 0x0000003f00077c82 */ /* 0x000fe40008000000 */
[----:B------:R-:W-:Y:S02]  /*2b60*/  UIADD3.64 UR8, UR6, -UR8, URZ ;  /* 0x8000000806087297 */ /* 0x000fe4000fffe03f */
[----:B------:R-:W-:Y:S01]  /*2b70*/  USHF.R.S32.HI UR6, URZ, 0x1f, UR15 ;  /* 0x0000001f3f067899 */ /* 0x000fe2000801140f */
[----:B------:R-:W-:Y:S01]  /*2b80*/  VIADD R58, R58, 0xffffffff ;  /* 0xffffffff3a3a7836 */ /* 0x000fe20000000000 */
[----:B------:R-:W-:-:S04]  /*2b90*/  IADD3 R10, P0, R10, UR15, RZ ;  /* 0x0000000f0a0a7c10 */ /* 0x000fc8000ff1e0ff */
[----:B------:R-:W-:Y:S01]  /*2ba0*/  IADD3.X R19, R19, UR6, RZ, P0, !PT ;  /* 0x0000000613137c10 */ /* 0x000fe200087fe4ff */
[----:B------:R-:W-:Y:S01]  /*2bb0*/  QGMMA.64x64x32.F32.E5M2.E5M2 R24, gdesc[UR8], R24, gsb0 ;  /* 0x00e00000081879f3 */ /* 0x000fe20008003818 */
[----:B------:R-:W-:Y:S02]  /*2bc0*/  ISETP.NE.U32.AND P0, PT, R58, RZ, PT ;  /* 0x000000ff3a00720c */ /* 0x000fe40003f05070 */
[----:B------:R-:W-:Y:S01]  /*2bd0*/  IADD3 R4, P5, R4, UR15, RZ ;  /* 0x0000000f04047c10 */ /* 0x000fe2000ffbe0ff */
[----:B0-----:R-:W-:Y:S01]  /*2be0*/  IMAD.SHL.U32 R61, R61, 0x40, RZ ;  /* 0x000000403d3d7824 */ /* 0x001fe200078e00ff */
[----:B------:R-:W-:Y:S02]  /*2bf0*/  IADD3 R9, P6, R9, UR15, RZ ;  /* 0x0000000f09097c10 */ /* 0x000fe4000ffde0ff */
[----:B------:R-:W-:Y:S02]  /*2c00*/  IADD3.X R15, R15, UR6, RZ, P5, !PT ;  /* 0x000000060f0f7c10 */ /* 0x000fe4000affe4ff */
[----:B------:R-:W-:-:S02]  /*2c10*/  IADD3 R11, P1, R11, UR15, RZ ;  /* 0x0000000f0b0b7c10 */ /* 0x000fc4000ff3e0ff */
[----:B------:R-:W-:Y:S02]  /*2c20*/  IADD3 R12, P2, R12, UR15, RZ ;  /* 0x0000000f0c0c7c10 */ /* 0x000fe4000ff5e0ff */
[----:B------:R-:W-:Y:S02]  /*2c30*/  IADD3 R13, P3, R13, UR15, RZ ;  /* 0x0000000f0d0d7c10 */ /* 0x000fe4000ff7e0ff */
[----:B------:R-:W-:Y:S02]  /*2c40*/  IADD3 R14, P4, R14, UR15, RZ ;  /* 0x0000000f0e0e7c10 */ /* 0x000fe4000ff9e0ff */
[----:B------:R-:W-:Y:S02]  /*2c50*/  IADD3 R16, P5, R16, UR15, RZ ;  /* 0x0000000f10107c10 */ /* 0x000fe4000ffbe0ff */
[----:B------:R-:W-:Y:S01]  /*2c60*/  IADD3.X R17, R17, UR6, RZ, P6, !PT ;  /* 0x0000000611117c10 */ /* 0x000fe2000b7fe4ff */
[----:B------:R-:W-:Y:S01]  /*2c70*/  UIADD3 UR13, UR13, -0x40, URZ ;  /* 0xffffffc00d0d7890 */ /* 0x000fe2000fffe03f */
[----:B------:R-:W-:-:S02]  /*2c80*/  IADD3 R18, P6, R61, R18, RZ ;  /* 0x000000123d127210 */ /* 0x000fc40007fde0ff */
[----:B------:R-:W-:Y:S02]  /*2c90*/  IADD3.X R20, R20, UR6, RZ, P1, !PT ;  /* 0x0000000614147c10 */ /* 0x000fe40008ffe4ff */
[----:B------:R-:W-:Y:S02]  /*2ca0*/  IADD3.X R21, R21, UR6, RZ, P2, !PT ;  /* 0x0000000615157c10 */ /* 0x000fe400097fe4ff */
[----:B------:R-:W-:Y:S02]  /*2cb0*/  IADD3.X R22, R22, UR6, RZ, P3, !PT ;  /* 0x0000000616167c10 */ /* 0x000fe40009ffe4ff */
[----:B------:R-:W-:Y:S02]  /*2cc0*/  IADD3.X R23, R23, UR6, RZ, P4, !PT ;  /* 0x0000000617177c10 */ /* 0x000fe4000a7fe4ff */
[----:B------:R-:W-:Y:S02]  /*2cd0*/  IADD3.X R56, R56, UR6, RZ, P5, !PT ;  /* 0x0000000638387c10 */ /* 0x000fe4000affe4ff */
[----:B------:R-:W-:Y:S01]  /*2ce0*/  LEA.HI.X.SX32 R57, R61, R57, 0x1, P6 ;  /* 0x000000393d397211 */ /* 0x000fe200030f0eff */
[----:B------:R-:W-:-:S02]  /*2cf0*/  WARPGROUP.DEPBAR.LE gsb0, 0x0 ;  /* 0x00008000000079c5 */ /* 0x000fc40000010000 */
[----:B--2---:R-:W-:Y:S05]  /*2d00*/  @P0 BRA `(.L_x_2) ;  /* 0xffffffe800b80947 */ /* 0x004fea000383ffff */
.L_x_1:
[----:B------:R-:W2:Y:S01]  /*2d10*/  LDL.LU R61, [R1+0x4] ;  /* 0x00000400013d7983 */ /* 0x000ea20000300800 */
[----:B------:R-:W-:Y:S01]  /*2d20*/  F2FP.SATFINITE.E5M2.F32.PACK_AB_MERGE_C R24, R25, R24, RZ ;  /* 0x000000181918723e */ /* 0x000fe200048060ff */
[----:B------:R-:W-:Y:S01]  /*2d30*/  ULDC UR4, c[0x0][0x244] ;  /* 0x0000910000047ab9 */ /* 0x000fe20000000800 */
[----:B------:R-:W-:Y:S01]  /*2d40*/  F2FP.SATFINITE.E5M2.F32.PACK_AB_MERGE_C R26, R27, R26, RZ ;  /* 0x0000001a1b1a723e */ /* 0x000fe200048060ff */
[----:B------:R-:W3:Y:S01]  /*2d50*/  LDL.LU R57, [R1] ;  /* 0x0000000001397983 */ /* 0x000ee20000300800 */
[----:B------:R-:W-:Y:S01]  /*2d60*/  F2FP.SATFINITE.E5M2.F32.PACK_AB_MERGE_C R28, R29, R28, RZ ;  /* 0x0000001c1d1c723e */ /* 0x000fe200048060ff */
[----:B------:R-:W-:Y:S01]  /*2d70*/  ULDC.64 UR6, c[0x0][0x228] ;  /* 0x00008a0000067ab9 */ /* 0x000fe20000000a00 */
[----:B------:R-:W-:Y:S01]  /*2d80*/  F2FP.SATFINITE.E5M2.F32.PACK_AB_MERGE_C R30, R31, R30, RZ ;  /* 0x0000001e1f1e723e */ /* 0x000fe200048060ff */
[----:B------:R-:W1:Y:S01]  /*2d90*/  S2R R60, SR_TID.X ;  /* 0x00000000003c7919 */ /* 0x000e620000002100 */
[----:B------:R-:W-:Y:S02]  /*2da0*/  F2FP.SATFINITE.E5M2.F32.PACK_AB_MERGE_C R32, R33, R32, RZ ;  /* 0x000000202120723e */ /* 0x000fe400048060ff */
[----:B------:R-:W-:-:S02]  /*2db0*/  F2FP.SATFINITE.E5M2.F32.PACK_AB_MERGE_C R34, R35, R34, RZ ;  /* 0x000000222322723e */ /* 0x000fc400048060ff */
[----:B------:R-:W-:Y:S02]  /*2dc0*/  LOP3.LUT R24, R24, 0xffff, RZ, 0xc0, !PT ;  /* 0x0000ffff18187812 */ /* 0x000fe400078ec0ff */
[----:B------:R-:W-:Y:S02]  /*2dd0*/  LOP3.LUT R26, R26, 0xffff, RZ, 0xc0, !PT ;  /* 0x0000ffff1a1a7812 */ /* 0x000fe400078ec0ff */
[----:B------:R-:W-:Y:S02]  /*2de0*/  LOP3.LUT R17, R32, 0xffff, RZ, 0xc0, !PT ;  /* 0x0000ffff20117812 */ /* 0x000fe400078ec0ff */
[----:B------:R-:W-:Y:S02]  /*2df0*/  LOP3.LUT R19, R34, 0xffff, RZ, 0xc0, !PT ;  /* 0x0000ffff22137812 */ /* 0x000fe400078ec0ff */
[----:B------:R-:W-:Y:S02]  /*2e00*/  LOP3.LUT R11, R28, 0xffff, RZ, 0xc0, !PT ;  /* 0x0000ffff1c0b7812 */ /* 0x000fe400078ec0ff */
[----:B------:R-:W-:-:S02]  /*2e10*/  LOP3.LUT R15, R30, 0xffff, RZ, 0xc0, !PT ;  /* 0x0000ffff1e0f7812 */ /* 0x000fc400078ec0ff */
[--C-:B------:R-:W-:Y:S02]  /*2e20*/  PRMT R5, R17, 0x3340, R0.reuse ;  /* 0x0000334011057816 */ /* 0x100fe40000000000 */
[----:B------:R-:W-:Y:S02]  /*2e30*/  PRMT R7, R19, 0x3340, R0 ;  /* 0x0000334013077816 */ /* 0x000fe40000000000 */
[----:B------:R-:W-:Y:S02]  /*2e40*/  PRMT R4, R24, 0x3340, R11 ;  /* 0x0000334018047816 */ /* 0x000fe4000000000b */
[----:B------:R-:W-:Y:S02]  /*2e50*/  PRMT R6, R26, 0x3340, R15 ;  /* 0x000033401a067816 */ /* 0x000fe4000000000f */
[----:B------:R-:W-:Y:S02]  /*2e60*/  PRMT R9, R4, 0x5410, R5 ;  /* 0x0000541004097816 */ /* 0x000fe40000000005 */
[----:B------:R-:W-:-:S02]  /*2e70*/  PRMT R13, R6, 0x5410, R7 ;  /* 0x00005410060d7816 */ /* 0x000fc40000000007 */
[----:B------:R-:W-:Y:S02]  /*2e80*/  SHF.R.U32.HI R4, RZ, 0x8, R11 ;  /* 0x00000008ff047819 */ /* 0x000fe4000001160b */
[----:B------:R-:W-:Y:S01]  /*2e90*/  SHF.R.U32.HI R6, RZ, 0x8, R17 ;  /* 0x00000008ff067819 */ /* 0x000fe20000011611 */
[C---:B-1----:R-:W-:Y:S01]  /*2ea0*/  IMAD.SHL.U32 R3, R60.reuse, 0x200, RZ ;  /* 0x000002003c037824 */ /* 0x042fe200078e00ff */
[----:B------:R-:W-:Y:S01]  /*2eb0*/  SHF.R.U32.HI R5, RZ, 0x8, R15 ;  /* 0x00000008ff057819 */ /* 0x000fe2000001160f */
[----:B------:R-:W-:Y:S01]  /*2ec0*/  IMAD.SHL.U32 R2, R60, 0x10, RZ ;  /* 0x000000103c027824 */ /* 0x000fe200078e00ff */
[----:B------:R-:W-:Y:S02]  /*2ed0*/  SHF.R.U32.HI R7, RZ, 0x8, R19 ;  /* 0x00000008ff077819 */ /* 0x000fe40000011613 */
[----:B------:R-:W-:Y:S02]  /*2ee0*/  LOP3.LUT R3, R3, 0x1000, RZ, 0xc0, !PT ;  /* 0x0000100003037812 */ /* 0x000fe400078ec0ff */
[----:B------:R-:W-:-:S02]  /*2ef0*/  LOP3.LUT R2, R2, 0x70, RZ, 0xc0, !PT ;  /* 0x0000007002027812 */ /* 0x000fc400078ec0ff */
[----:B------:R-:W-:Y:S02]  /*2f00*/  LOP3.LUT R4, R4, 0xffff, RZ, 0xc0, !PT ;  /* 0x0000ffff04047812 */ /* 0x000fe400078ec0ff */
[----:B------:R-:W-:Y:S02]  /*2f10*/  IADD3 R3, R3, UR12, R2 ;  /* 0x0000000c03037c10 */ /* 0x000fe4000fffe002 */
[----:B------:R-:W-:Y:S02]  /*2f20*/  LOP3.LUT R6, R6, 0xffff, RZ, 0xc0, !PT ;  /* 0x0000ffff06067812 */ /* 0x000fe400078ec0ff */
[----:B------:R-:W-:Y:S02]  /*2f30*/  LOP3.LUT R5, R5, 0xffff, RZ, 0xc0, !PT ;  /* 0x0000ffff05057812 */ /* 0x000fe400078ec0ff */
[----:B------:R-:W-:Y:S02]  /*2f40*/  LOP3.LUT R7, R7, 0xffff, RZ, 0xc0, !PT ;  /* 0x0000ffff07077812 */ /* 0x000fe400078ec0ff */
[----:B------:R-:W-:-:S02]  /*2f50*/  F2FP.SATFINITE.E5M2.F32.PACK_AB_MERGE_C R36, R37, R36, RZ ;  /* 0x000000242524723e */ /* 0x000fc400048060ff */
[----:B------:R-:W-:Y:S02]  /*2f60*/  F2FP.SATFINITE.E5M2.F32.PACK_AB_MERGE_C R38, R39, R38, RZ ;  /* 0x000000262726723e */ /* 0x000fe400048060ff */
[----:B------:R-:W-:Y:S02]  /*2f70*/  PRMT R7, R7, 0x3340, R0 ;  /* 0x0000334007077816 */ /* 0x000fe40000000000 */
[----:B------:R-:W-:Y:S02]  /*2f80*/  LOP3.LUT R36, R36, 0xffff, RZ, 0xc0, !PT ;  /* 0x0000ffff24247812 */ /* 0x000fe400078ec0ff */
[----:B------:R-:W-:Y:S02]  /*2f90*/  LOP3.LUT R38, R38, 0xffff, RZ, 0xc0, !PT ;  /* 0x0000ffff26267812 */ /* 0x000fe400078ec0ff */
[----:B------:R-:W-:Y:S02]  /*2fa0*/  LOP3.LUT R27, R60, 0x1ff, RZ, 0xc0, !PT ;  /* 0x000001ff3c1b7812 */ /* 0x000fe400078ec0ff */
[----:B------:R-:W-:-:S02]  /*2fb0*/  F2FP.SATFINITE.E5M2.F32.PACK_AB_MERGE_C R40, R41, R40, RZ ;  /* 0x000000282928723e */ /* 0x000fc400048060ff */
[----:B------:R-:W-:Y:S02]  /*2fc0*/  F2FP.SATFINITE.E5M2.F32.PACK_AB_MERGE_C R44, R45, R44, RZ ;  /* 0x0000002c2d2c723e */ /* 0x000fe400048060ff */
[----:B------:R-:W-:Y:S02]  /*2fd0*/  F2FP.SATFINITE.E5M2.F32.PACK_AB_MERGE_C R48, R49, R48, RZ ;  /* 0x000000303130723e */ /* 0x000fe400048060ff */
[----:B------:R-:W-:Y:S02]  /*2fe0*/  F2FP.SATFINITE.E5M2.F32.PACK_AB_MERGE_C R42, R43, R42, RZ ;  /* 0x0000002a2b2a723e */ /* 0x000fe400048060ff */
[----:B------:R-:W-:Y:S02]  /*2ff0*/  F2FP.SATFINITE.E5M2.F32.PACK_AB_MERGE_C R46, R47, R46, RZ ;  /* 0x0000002e2f2e723e */ /* 0x000fe400048060ff */
[----:B------:R-:W-:Y:S02]  /*3000*/  F2FP.SATFINITE.E5M2.F32.PACK_AB_MERGE_C R50, R51, R50, RZ ;  /* 0x000000323332723e */ /* 0x000fe400048060ff */
[----:B------:R-:W-:-:S02]  /*3010*/  LEA R27, R27, UR12, 0x4 ;  /* 0x0000000c1b1b7c11 */ /* 0x000fc4000f8e20ff */
[----:B------:R-:W-:Y:S02]  /*3020*/  F2FP.SATFINITE.E5M2.F32.PACK_AB_MERGE_C R52, R53, R52, RZ ;  /* 0x000000343534723e */ /* 0x000fe400048060ff */
[----:B------:R-:W-:Y:S02]  /*3030*/  SHF.R.U32.HI R47, RZ, 0x8, R60 ;  /* 0x00000008ff2f7819 */ /* 0x000fe4000001163c */
[----:B------:R-:W-:Y:S02]  /*3040*/  F2FP.SATFINITE.E5M2.F32.PACK_AB_MERGE_C R54, R55, R54, RZ ;  /* 0x000000363736723e */ /* 0x000fe400048060ff */
[----:B------:R-:W-:Y:S02]  /*3050*/  LOP3.LUT R41, R40, 0xffff, RZ, 0xc0, !PT ;  /* 0x0000ffff28297812 */ /* 0x000fe400078ec0ff */
[----:B0-----:R-:W-:Y:S02]  /*3060*/  LOP3.LUT R56, R44, 0xffff, RZ, 0xc0, !PT ;  /* 0x0000ffff2c387812 */ /* 0x001fe400078ec0ff */
[----:B------:R-:W-:-:S02]  /*3070*/  LOP3.LUT R53, R48, 0xffff, RZ, 0xc0, !PT ;  /* 0x0000ffff30357812 */ /* 0x000fc400078ec0ff */
[----:B------:R-:W-:Y:S02]  /*3080*/  LOP3.LUT R42, R42, 0xffff, RZ, 0xc0, !PT ;  /* 0x0000ffff2a2a7812 */ /* 0x000fe400078ec0ff */
[----:B------:R-:W-:Y:S02]  /*3090*/  LOP3.LUT R49, R46, 0xffff, RZ, 0xc0, !PT ;  /* 0x0000ffff2e317812 */ /* 0x000fe400078ec0ff */
[----:B------:R-:W-:Y:S02]  /*30a0*/  LOP3.LUT R55, R50, 0xffff, RZ, 0xc0, !PT ;  /* 0x0000ffff32377812 */ /* 0x000fe400078ec0ff */
[----:B------:R-:W-:Y:S02]  /*30b0*/  SGXT.U32 R47, R47, 0x1 ;  /* 0x000000012f2f781a */ /* 0x000fe40000000000 */
[----:B------:R-:W-:Y:S02]  /*30c0*/  PRMT R8, R41, 0x3340, R56 ;  /* 0x0000334029087816 */ /* 0x000fe40000000038 */
[----:B------:R-:W-:-:S02]  /*30d0*/  PRMT R10, R42, 0x3340, R49 ;  /* 0x000033402a0a7816 */ /* 0x000fc40000000031 */
[C-C-:B------:R-:W-:Y:S02]  /*30e0*/  LOP3.LUT R43, R0.reuse, 0x3c, R47.reuse, 0xfe, !PT ;  /* 0x0000003c002b7812 */ /* 0x140fe400078efe2f */
[C-C-:B------:R-:W-:Y:S02]  /*30f0*/  LOP3.LUT R44, R0.reuse, 0x38, R47.reuse, 0xfe, !PT ;  /* 0x00000038002c7812 */ /* 0x140fe400078efe2f */
[C-C-:B------:R-:W-:Y:S02]  /*3100*/  LOP3.LUT R45, R0.reuse, 0x34, R47.reuse, 0xfe, !PT ;  /* 0x00000034002d7812 */ /* 0x140fe400078efe2f */
[C-C-:B------:R-:W-:Y:S02]  /*3110*/  LOP3.LUT R16, R0.reuse, 0x2c, R47.reuse, 0xfe, !PT ;  /* 0x0000002c00107812 */ /* 0x140fe400078efe2f */
[C-C-:B------:R-:W-:Y:S02]  /*3120*/  LOP3.LUT R18, R0.reuse, 0x28, R47.reuse, 0xfe, !PT ;  /* 0x0000002800127812 */ /* 0x140fe400078efe2f */
[----:B------:R-:W-:-:S02]  /*3130*/  LOP3.LUT R20, R0, 0x24, R47, 0xfe, !PT ;  /* 0x0000002400147812 */ /* 0x000fc400078efe2f */
[C-C-:B------:R-:W-:Y:S02]  /*3140*/  LOP3.LUT R22, R0.reuse, 0x20, R47.reuse, 0xfe, !PT ;  /* 0x0000002000167812 */ /* 0x140fe400078efe2f */
[C-C-:B------:R-:W-:Y:S02]  /*3150*/  LOP3.LUT R30, R0.reuse, 0x14, R47.reuse, 0xfe, !PT ;  /* 0x00000014001e7812 */ /* 0x140fe400078efe2f */
[C-C-:B------:R-:W-:Y:S02]  /*3160*/  LOP3.LUT R33, R0.reuse, 0x8, R47.reuse, 0xfe, !PT ;  /* 0x0000000800217812 */ /* 0x140fe400078efe2f */
[C---:B------:R-:W-:Y:S02]  /*3170*/  LOP3.LUT R34, R0.reuse, 0x4, R47, 0xfe, !PT ;  /* 0x0000000400227812 */ /* 0x040fe400078efe2f */
[----:B------:R-:W-:Y:S02]  /*3180*/  LOP3.LUT R40, R0, R47, RZ, 0xfc, !PT ;  /* 0x0000002f00287212 */ /* 0x000fe400078efcff */
[----:B------:R-:W-:-:S02]  /*3190*/  LOP3.LUT R52, R52, 0xffff, RZ, 0xc0, !PT ;  /* 0x0000ffff34347812 */ /* 0x000fc400078ec0ff */
[----:B------:R-:W-:Y:S02]  /*31a0*/  LOP3.LUT R54, R54, 0xffff, RZ, 0xc0, !PT ;  /* 0x0000ffff36367812 */ /* 0x000fe400078ec0ff */
[C---:B------:R-:W-:Y:S02]  /*31b0*/  LEA.HI R15, R60.reuse, 0x2e, RZ, 0x18 ;  /* 0x0000002e3c0f7811 */ /* 0x040fe400078fc0ff */
[C---:B------:R-:W-:Y:S02]  /*31c0*/  LEA.HI R17, R60.reuse, 0x2a, RZ, 0x18 ;  /* 0x0000002a3c117811 */ /* 0x040fe400078fc0ff */
[C---:B------:R-:W-:Y:S02]  /*31d0*/  LEA.HI R19, R60.reuse, 0x26, RZ, 0x18 ;  /* 0x000000263c137811 */ /* 0x040fe400078fc0ff */
[C---:B------:R-:W-:Y:S02]  /*31e0*/  LEA.HI R21, R60.reuse, 0x22, RZ, 0x18 ;  /* 0x000000223c157811 */ /* 0x040fe400078fc0ff */
[----:B------:R-:W-:-:S02]  /*31f0*/  LEA.HI R23, R60, 0x1e, RZ, 0x18 ;  /* 0x0000001e3c177811 */ /* 0x000fc400078fc0ff */
[C---:B------:R-:W-:Y:S02]  /*3200*/  LEA.HI R25, R60.reuse, 0x1a, RZ, 0x18 ;  /* 0x0000001a3c197811 */ /* 0x040fe400078fc0ff */
[C---:B------:R-:W-:Y:S02]  /*3210*/  LEA.HI R29, R60.reuse, 0x16, RZ, 0x18 ;  /* 0x000000163c1d7811 */ /* 0x040fe400078fc0ff */
[C---:B------:R-:W-:Y:S02]  /*3220*/  LEA.HI R31, R60.reuse, 0x12, RZ, 0x18 ;  /* 0x000000123c1f7811 */ /* 0x040fe400078fc0ff */
[C---:B------:R-:W-:Y:S02]  /*3230*/  LEA.HI R37, R60.reuse, 0xe, RZ, 0x18 ;  /* 0x0000000e3c257811 */ /* 0x040fe400078fc0ff */
[C---:B------:R-:W-:Y:S02]  /*3240*/  LEA.HI R35, R60.reuse, 0xa, RZ, 0x18 ;  /* 0x0000000a3c237811 */ /* 0x040fe400078fc0ff */
[----:B------:R-:W-:Y:S01]  /*3250*/  LEA.HI R39, R60, 0x2, RZ, 0x18 ;  /* 0x000000023c277811 */ /* 0x000fe200078fc0ff */
[----:B------:R-:W-:-:S02]  /*3260*/  IMAD.IADD R15, R0, 0x1, R15 ;  /* 0x00000001000f7824 */ /* 0x000fc400078e020f */
[C---:B------:R-:W-:Y:S02]  /*3270*/  IMAD.IADD R17, R0.reuse, 0x1, R17 ;  /* 0x0000000100117824 */ /* 0x040fe400078e0211 */
[C---:B------:R-:W-:Y:S02]  /*3280*/  IMAD.IADD R19, R0.reuse, 0x1, R19 ;  /* 0x0000000100137824 */ /* 0x040fe400078e0213 */
[C---:B------:R-:W-:Y:S02]  /*3290*/  IMAD.IADD R21, R0.reuse, 0x1, R21 ;  /* 0x0000000100157824 */ /* 0x040fe400078e0215 */
[C---:B------:R-:W-:Y:S02]  /*32a0*/  IMAD.IADD R23, R0.reuse, 0x1, R23 ;  /* 0x0000000100177824 */ /* 0x040fe400078e0217 */
[C---:B------:R-:W-:Y:S02]  /*32b0*/  IMAD.IADD R25, R0.reuse, 0x1, R25 ;  /* 0x0000000100197824 */ /* 0x040fe400078e0219 */
[----:B------:R-:W-:-:S02]  /*32c0*/  IMAD.IADD R29, R0, 0x1, R29 ;  /* 0x00000001001d7824 */ /* 0x000fc400078e021d */
[C---:B------:R-:W-:Y:S02]  /*32d0*/  IMAD.IADD R31, R0.reuse, 0x1, R31 ;  /* 0x00000001001f7824 */ /* 0x040fe400078e021f */
[C---:B------:R-:W-:Y:S02]  /*32e0*/  IMAD.IADD R37, R0.reuse, 0x1, R37 ;  /* 0x0000000100257824 */ /* 0x040fe400078e0225 */
[C---:B------:R-:W-:Y:S02]  /*32f0*/  IMAD.IADD R35, R0.reuse, 0x1, R35 ;  /* 0x0000000100237824 */ /* 0x040fe400078e0223 */
[----:B------:R-:W-:Y:S01]  /*3300*/  IMAD.IADD R39, R0, 0x1, R39 ;  /* 0x0000000100277824 */ /* 0x000fe200078e0227 */
[----:B--2---:R-:W-:-:S05]  /*3310*/  LOP3.LUT R2, R61, 0xf80, RZ, 0xc0, !PT ;  /* 0x00000f803d027812 */ /* 0x004fca00078ec0ff */
[----:B------:R-:W-:Y:S01]  /*3320*/  IMAD.IADD R28, R2, 0x1, R3 ;  /* 0x00000001021c7824 */ /* 0x000fe200078e0203 */
[----:B------:R-:W-:Y:S02]  /*3330*/  SHF.R.U32.HI R2, RZ, 0x8, R24 ;  /* 0x00000008ff027819 */ /* 0x000fe40000011618 */
[----:B------:R-:W-:Y:S02]  /*3340*/  SHF.R.U32.HI R3, RZ, 0x8, R26 ;  /* 0x00000008ff037819 */ /* 0x000fe4000001161a */
[----:B------:R-:W-:Y:S02]  /*3350*/  LOP3.LUT R11, R2, 0xffff, RZ, 0xc0, !PT ;  /* 0x0000ffff020b7812 */ /* 0x000fe400078ec0ff */
[----:B------:R-:W-:Y:S02]  /*3360*/  LOP3.LUT R2, R3, 0xffff, RZ, 0xc0, !PT ;  /* 0x0000ffff03027812 */ /* 0x000fe400078ec0ff */
[----:B------:R-:W-:Y:S02]  /*3370*/  PRMT R4, R11, 0x3340, R4 ;  /* 0x000033400b047816 */ /* 0x000fe40000000004 */
[----:B------:R-:W-:-:S02]  /*3380*/  PRMT R3, R6, 0x3340, R1 ;  /* 0x0000334006037816 */ /* 0x000fc40000000001 */
[----:B------:R-:W-:Y:S02]  /*3390*/  PRMT R2, R2, 0x3340, R5 ;  /* 0x0000334002027816 */ /* 0x000fe40000000005 */
[----:B------:R-:W-:Y:S02]  /*33a0*/  PRMT R3, R4, 0x5410, R3 ;  /* 0x0000541004037816 */ /* 0x000fe40000000003 */
[----:B------:R-:W-:Y:S02]  /*33b0*/  PRMT R7, R2, 0x5410, R7 ;  /* 0x0000541002077816 */ /* 0x000fe40000000007 */
[--C-:B------:R-:W-:Y:S02]  /*33c0*/  PRMT R4, R9, 0x4210, R36.reuse ;  /* 0x0000421009047816 */ /* 0x100fe40000000024 */
[----:B------:R-:W-:Y:S02]  /*33d0*/  PRMT R5, R3, 0x5210, R36 ;  /* 0x0000521003057816 */ /* 0x000fe40000000024 */
[----:B------:R-:W-:-:S02]  /*33e0*/  PRMT R6, R13, 0x4210, R38 ;  /* 0x000042100d067816 */ /* 0x000fc40000000026 */
[----:B------:R-:W-:Y:S01]  /*33f0*/  PRMT R7, R7, 0x5210, R38 ;  /* 0x0000521007077816 */ /* 0x000fe20000000026 */
[----:B------:R-:W-:Y:S01]  /*3400*/  BAR.SYNC.DEFER_BLOCKING 0x0 ;  /* 0x0000000000007b1d */ /* 0x000fe20000010000 */
[C---:B------:R-:W-:Y:S02]  /*3410*/  LEA.HI R9, R60.reuse, 0x32, RZ, 0x18 ;  /* 0x000000323c097811 */ /* 0x040fe400078fc0ff */
[C---:B------:R-:W-:Y:S02]  /*3420*/  LEA.HI R11, R60.reuse, 0x36, RZ, 0x18 ;  /* 0x000000363c0b7811 */ /* 0x040fe400078fc0ff */
[C---:B------:R-:W-:Y:S02]  /*3430*/  LEA.HI R3, R60.reuse, 0x3e, RZ, 0x18 ;  /* 0x0000003e3c037811 */ /* 0x040fe400078fc0ff */
[----:B------:R-:W-:Y:S01]  /*3440*/  LEA.HI R13, R60, 0x3a, RZ, 0x18 ;  /* 0x0000003a3c0d7811 */ /* 0x000fe200078fc0ff */
[----:B------:R0:W-:Y:S01]  /*3450*/  STSM.16.M88.4 [R28], R4 ;  /* 0x000000041c007844 */ /* 0x0001e20000000200 */
[C---:B------:R-:W-:Y:S01]  /*3460*/  IMAD.IADD R14, R0.reuse, 0x1, R9 ;  /* 0x00000001000e7824 */ /* 0x040fe200078e0209 */
[--C-:B------:R-:W-:Y:S01]  /*3470*/  PRMT R9, R53, 0x3340, R0.reuse ;  /* 0x0000334035097816 */ /* 0x100fe20000000000 */
[C---:B------:R-:W-:Y:S01]  /*3480*/  IMAD.IADD R12, R0.reuse, 0x1, R11 ;  /* 0x00000001000c7824 */ /* 0x040fe200078e020b */
[----:B------:R-:W-:Y:S01]  /*3490*/  PRMT R11, R55, 0x3340, R0 ;  /* 0x00003340370b7816 */ /* 0x000fe20000000000 */
[----:B------:R-:W-:Y:S01]  /*34a0*/  IMAD.IADD R2, R0, 0x1, R3 ;  /* 0x0000000100027824 */ /* 0x000fe200078e0203 */
[----:B0-----:R-:W-:-:S05]  /*34b0*/  LEA.HI R5, R60, 0x6, RZ, 0x18 ;  /* 0x000000063c057811 */ /* 0x001fca00078fc0ff */
[C---:B------:R-:W-:Y:S01]  /*34c0*/  IMAD.IADD R32, R0.reuse, 0x1, R5 ;  /* 0x0000000100207824 */ /* 0x040fe200078e0205 */
[----:B------:R-:W-:Y:S01]  /*34d0*/  BAR.SYNC.DEFER_BLOCKING 0x0 ;  /* 0x0000000000007b1d */ /* 0x000fe20000010000 */
[C---:B------:R-:W-:Y:S01]  /*34e0*/  IMAD.IADD R3, R0.reuse, 0x1, R13 ;  /* 0x0000000100037824 */ /* 0x040fe200078e020d */
[C-C-:B------:R-:W-:Y:S02]  /*34f0*/  LOP3.LUT R13, R0.reuse, 0x30, R47.reuse, 0xfe, !PT ;  /* 0x00000030000d7812 */ /* 0x140fe400078efe2f */
[C-C-:B------:R-:W-:Y:S02]  /*3500*/  LOP3.LUT R24, R0.reuse, 0x1c, R47.reuse, 0xfe, !PT ;  /* 0x0000001c00187812 */ /* 0x140fe400078efe2f */
[C-C-:B------:R-:W-:Y:S02]  /*3510*/  LOP3.LUT R26, R0.reuse, 0x18, R47.reuse, 0xfe, !PT ;  /* 0x00000018001a7812 */ /* 0x140fe400078efe2f */
[C-C-:B------:R-:W-:Y:S02]  /*3520*/  LOP3.LUT R36, R0.reuse, 0x10, R47.reuse, 0xfe, !PT ;  /* 0x0000001000247812 */ /* 0x140fe400078efe2f */
[----:B------:R-:W-:-:S02]  /*3530*/  LOP3.LUT R38, R0, 0xc, R47, 0xfe, !PT ;  /* 0x0000000c00267812 */ /* 0x000fc400078efe2f */
[----:B------:R-:W-:Y:S02]  /*3540*/  PRMT R47, R8, 0x5410, R9 ;  /* 0x00005410082f7816 */ /* 0x000fe40000000009 */
[----:B------:R-:W-:Y:S02]  /*3550*/  PRMT R51, R10, 0x5410, R11 ;  /* 0x000054100a337816 */ /* 0x000fe4000000000b */
[----:B------:R-:W-:Y:S01]  /*3560*/  SHF.R.U32.HI R8, RZ, 0x8, R41 ;  /* 0x00000008ff087819 */ /* 0x000fe20000011629 */
[----:B------:R-:W0:Y:S01]  /*3570*/  LDS.128 R4, [R27] ;  /* 0x000000001b047984 */ /* 0x000e220000000c00 */
[----:B------:R-:W-:Y:S02]  /*3580*/  SHF.R.U32.HI R9, RZ, 0x8, R42 ;  /* 0x00000008ff097819 */ /* 0x000fe4000001162a */
[----:B------:R-:W-:Y:S02]  /*3590*/  SHF.R.U32.HI R11, RZ, 0x8, R49 ;  /* 0x00000008ff0b7819 */ /* 0x000fe40000011631 */
[----:B------:R-:W-:-:S02]  /*35a0*/  SHF.R.U32.HI R10, RZ, 0x8, R56 ;  /* 0x00000008ff0a7819 */ /* 0x000fc40000011638 */
[----:B------:R-:W-:Y:S02]  /*35b0*/  SHF.R.U32.HI R41, RZ, 0x8, R53 ;  /* 0x00000008ff297819 */ /* 0x000fe40000011635 */
[----:B------:R-:W-:Y:S02]  /*35c0*/  SHF.R.U32.HI R42, RZ, 0x8, R55 ;  /* 0x00000008ff2a7819 */ /* 0x000fe40000011637 */
[----:B------:R-:W-:Y:S02]  /*35d0*/  LOP3.LUT R49, R8, 0xffff, RZ, 0xc0, !PT ;  /* 0x0000ffff08317812 */ /* 0x000fe400078ec0ff */
[----:B------:R-:W-:Y:S02]  /*35e0*/  LOP3.LUT R11, R11, 0xffff, RZ, 0xc0, !PT ;  /* 0x0000ffff0b0b7812 */ /* 0x000fe400078ec0ff */
[----:B------:R-:W-:Y:S02]  /*35f0*/  LOP3.LUT R8, R9, 0xffff, RZ, 0xc0, !PT ;  /* 0x0000ffff09087812 */ /* 0x000fe400078ec0ff */
[----:B------:R-:W-:-:S02]  /*3600*/  LOP3.LUT R10, R10, 0xffff, RZ, 0xc0, !PT ;  /* 0x0000ffff0a0a7812 */ /* 0x000fc400078ec0ff */
[----:B------:R-:W-:Y:S02]  /*3610*/  LOP3.LUT R41, R41, 0xffff, RZ, 0xc0, !PT ;  /* 0x0000ffff29297812 */ /* 0x000fe400078ec0ff */
[----:B------:R-:W-:Y:S02]  /*3620*/  LOP3.LUT R9, R42, 0xffff, RZ, 0xc0, !PT ;  /* 0x0000ffff2a097812 */ /* 0x000fe400078ec0ff */
[----:B------:R-:W-:Y:S02]  /*3630*/  PRMT R8, R8, 0x3340, R11 ;  /* 0x0000334008087816 */ /* 0x000fe4000000000b */
[----:B------:R-:W-:Y:S02]  /*3640*/  PRMT R10, R49, 0x3340, R10 ;  /* 0x00003340310a7816 */ /* 0x000fe4000000000a */
[--C-:B------:R-:W-:Y:S02]  /*3650*/  PRMT R41, R41, 0x3340, R0.reuse ;  /* 0x0000334029297816 */ /* 0x100fe40000000000 */
[----:B------:R-:W-:-:S02]  /*3660*/  PRMT R11, R9, 0x3340, R0 ;  /* 0x00003340090b7816 */ /* 0x000fc40000000000 */
[----:B------:R-:W-:Y:S02]  /*3670*/  PRMT R9, R10, 0x5410, R41 ;  /* 0x000054100a097816 */ /* 0x000fe40000000029 */
[----:B------:R-:W-:Y:S02]  /*3680*/  PRMT R11, R8, 0x5410, R11 ;  /* 0x00005410080b7816 */ /* 0x000fe4000000000b */
[--C-:B------:R-:W-:Y:S02]  /*3690*/  PRMT R8, R47, 0x4210, R52.reuse ;  /* 0x000042102f087816 */ /* 0x100fe40000000034 */
[----:B------:R-:W-:Y:S02]  /*36a0*/  PRMT R9, R9, 0x5210, R52 ;  /* 0x0000521009097816 */ /* 0x000fe40000000034 */
[--C-:B------:R-:W-:Y:S02]  /*36b0*/  PRMT R10, R51, 0x4210, R54.reuse ;  /* 0x00004210330a7816 */ /* 0x100fe40000000036 */
[----:B------:R-:W-:Y:S01]  /*36c0*/  PRMT R11, R11, 0x5210, R54 ;  /* 0x000052100b0b7816 */ /* 0x000fe20000000036 */
[----:B------:R-:W-:Y:S01]  /*36d0*/  BAR.SYNC.DEFER_BLOCKING 0x0 ;  /* 0x0000000000007b1d */ /* 0x000fe20000010000 */
[C---:B---3--:R-:W-:Y:S01]  /*36e0*/  IMAD R41, R57.reuse, UR4, RZ ;  /* 0x0000000439297c24 */ /* 0x048fe2000f8e02ff */
[----:B------:R-:W-:-:S04]  /*36f0*/  ISETP.GE.AND P0, PT, R57, UR6, PT ;  /* 0x0000000639007c0c */ /* 0x000fc8000bf06270 */
[----:B------:R-:W-:Y:S01]  /*3700*/  ULDC UR6, c[0x0][0x248] ;  /* 0x0000920000067ab9 */ /* 0x000fe20000000800 */
[----:B------:R-:W-:Y:S01]  /*3710*/  ULDC.64 UR4, c[0x0][0x220] ;  /* 0x0000880000047ab9 */ /* 0x000fe20000000a00 */
[----:B------:R-:W-:Y:S01]  /*3720*/  IMAD R47, R40, UR6, RZ ;  /* 0x00000006282f7c24 */ /* 0x000fe2000f8e02ff */
[----:B------:R-:W-:Y:S02]  /*3730*/  IADD3 R0, P1, R41, UR4, RZ ;  /* 0x0000000429007c10 */ /* 0x000fe4000ff3e0ff */
[C---:B0-----:R-:W-:Y:S02]  /*3740*/  PRMT R55, R4.reuse, 0x7773, RZ ;  /* 0x0000777304377816 */ /* 0x041fe400000000ff */
[C---:B------:R-:W-:Y:S01]  /*3750*/  PRMT R63, R4.reuse, 0x7772, RZ ;  /* 0x00007772043f7816 */ /* 0x040fe200000000ff */
[----:B------:R0:W-:Y:S01]  /*3760*/  STSM.16.M88.4 [R28], R8 ;  /* 0x000000081c007844 */ /* 0x0001e20000000200 */
[C---:B------:R-:W-:Y:S02]  /*3770*/  PRMT R71, R4.reuse, 0x7771, RZ ;  /* 0x0000777104477816 */ /* 0x040fe400000000ff */
[----:B------:R-:W-:-:S02]  /*3780*/  PRMT R79, R4, 0x7770, RZ ;  /* 0x00007770044f7816 */ /* 0x000fc400000000ff */
[----:B------:R-:W-:Y:S02]  /*3790*/  IADD3 R4, P4, R47, R0, RZ ;  /* 0x000000002f047210 */ /* 0x000fe40007f9e0ff */
[----:B------:R-:W-:Y:S02]  /*37a0*/  ISETP.LT.AND P2, PT, R40, UR7, !P0 ;  /* 0x0000000728007c0c */ /* 0x000fe4000c741270 */
[C---:B------:R-:W-:Y:S01]  /*37b0*/  ISETP.LT.AND P3, PT, R39.reuse, UR7, !P0 ;  /* 0x0000000727007c0c */ /* 0x040fe2000c761270 */
[----:B------:R-:W-:Y:S01]  /*37c0*/  IMAD R39, R39, UR6, RZ ;  /* 0x0000000627277c24 */ /* 0x000fe2000f8e02ff */
[C---:B------:R-:W-:Y:S02]  /*37d0*/  PRMT R53, R5.reuse, 0x7773, RZ ;  /* 0x0000777305357816 */ /* 0x040fe400000000ff */
[----:B------:R-:W-:Y:S02]  /*37e0*/  PRMT R61, R5, 0x7772, RZ ;  /* 0x00007772053d7816 */ /* 0x000fe400000000ff */
[----:B0-----:R-:W-:Y:S01]  /*37f0*/  LEA.HI.X.SX32 R8, R41, UR5, 0x1, P1 ;  /* 0x0000000529087c11 */ /* 0x001fe200088f0eff */
[----:B------:R-:W-:Y:S01]  /*3800*/  IMAD R9, R34, UR6, RZ ;  /* 0x0000000622097c24 */ /* 0x000fe2000f8e02ff */
[----:B------:R-:W-:-:S02]  /*3810*/  PRMT R69, R5, 0x7771, RZ ;  /* 0x0000777105457816 */ /* 0x000fc400000000ff */
[----:B------:R-:W-:Y:S02]  /*3820*/  PRMT R77, R5, 0x7770, RZ ;  /* 0x00007770054d7816 */ /* 0x000fe400000000ff */
[----:B------:R-:W-:Y:S01]  /*3830*/  LEA.HI.X.SX32 R5, R47, R8, 0x1, P4 ;  /* 0x000000082f057211 */ /* 0x000fe200020f0eff */
[----:B------:R-:W-:Y:S01]  /*3840*/  BAR.SYNC.DEFER_BLOCKING 0x0 ;  /* 0x0000000000007b1d */ /* 0x000fe20000010000 */
[----:B------:R-:W-:Y:S02]  /*3850*/  ISETP.LT.AND P4, PT, R34, UR7, !P0 ;  /* 0x0000000722007c0c */ /* 0x000fe4000c781270 */
[C---:B------:R-:W-:Y:S02]  /*3860*/  PRMT R51, R6.reuse, 0x7773, RZ ;  /* 0x0000777306337816 */ /* 0x040fe400000000ff */
[C---:B------:R-:W-:Y:S02]  /*3870*/  PRMT R59, R6.reuse, 0x7772, RZ ;  /* 0x00007772063b7816 */ /* 0x040fe400000000ff */
[----:B------:R-:W-:-:S02]  /*3880*/  PRMT R67, R6, 0x7771, RZ ;  /* 0x0000777106437816 */ /* 0x000fc400000000ff */
[----:B------:R-:W-:Y:S02]  /*3890*/  PRMT R75, R6, 0x7770, RZ ;  /* 0x00007770064b7816 */ /* 0x000fe400000000ff */
[-C--:B------:R-:W-:Y:S02]  /*38a0*/  IADD3 R6, P6, R39, R0.reuse, RZ ;  /* 0x0000000027067210 */ /* 0x080fe40007fde0ff */
[----:B------:R-:W-:Y:S02]  /*38b0*/  IADD3 R10, P5, R9, R0, RZ ;  /* 0x00000000090a7210 */ /* 0x000fe40007fbe0ff */
[C---:B------:R-:W-:Y:S02]  /*38c0*/  PRMT R49, R7.reuse, 0x7773, RZ ;  /* 0x0000777307317816 */ /* 0x040fe400000000ff */
[C---:B------:R-:W-:Y:S02]  /*38d0*/  PRMT R57, R7.reuse, 0x7772, RZ ;  /* 0x0000777207397816 */ /* 0x040fe400000000ff */
[----:B------:R-:W-:-:S02]  /*38e0*/  PRMT R65, R7, 0x7771, RZ ;  /* 0x0000777107417816 */ /* 0x000fc400000000ff */
[----:B------:R-:W-:Y:S01]  /*38f0*/  PRMT R73, R7, 0x7770, RZ ;  /* 0x0000777007497816 */ /* 0x000fe200000000ff */
[C---:B------:R-:W-:Y:S01]  /*3900*/  IMAD R41, R32.reuse, UR6, RZ ;  /* 0x0000000620297c24 */ /* 0x040fe2000f8e02ff */
[-C--:B------:R-:W-:Y:S01]  /*3910*/  LEA.HI.X.SX32 R7, R39, R8.reuse, 0x1, P6 ;  /* 0x0000000827077211 */ /* 0x080fe200030f0eff */
[----:B------:R0:W-:Y:S01]  /*3920*/  @P2 STG.E.U8 desc[UR16][R4.64], R79 ;  /* 0x0000004f04002986 */ /* 0x0001e2000c101110 */
[----:B------:R-:W-:Y:S01]  /*3930*/  LEA.HI.X.SX32 R11, R9, R8, 0x1, P5 ;  /* 0x00000008090b7211 */ /* 0x000fe200028f0eff */
[C---:B------:R-:W-:Y:S01]  /*3940*/  IMAD R9, R33.reuse, UR6, RZ ;  /* 0x0000000621097c24 */ /* 0x040fe2000f8e02ff */
[----:B------:R-:W-:Y:S02]  /*3950*/  ISETP.LT.AND P1, PT, R32, UR7, !P0 ;  /* 0x0000000720007c0c */ /* 0x000fe4000c721270 */
[----:B------:R-:W-:Y:S01]  /*3960*/  ISETP.LT.AND P2, PT, R33, UR7, !P0 ;  /* 0x0000000721007c0c */ /* 0x000fe2000c741270 */
[----:B------:R1:W-:Y:S01]  /*3970*/  @P3 STG.E.U8 desc[UR16][R6.64], R77 ;  /* 0x0000004d06003986 */ /* 0x0003e2000c101110 */
[----:B------:R-:W-:-:S03]  /*3980*/  IADD3 R32, P6, R41, R0, RZ ;  /* 0x0000000029207210 */ /* 0x000fc60007fde0ff */
[----:B------:R2:W-:Y:S01]  /*3990*/  @P4 STG.E.U8 desc[UR16][R10.64], R75 ;  /* 0x0000004b0a004986 */ /* 0x0005e2000c101110 */
[----:B------:R-:W-:Y:S01]  /*39a0*/  IADD3 R34, P4, R9, R0, RZ ;  /* 0x0000000009227210 */ /* 0x000fe20007f9e0ff */
[----:B0-----:R-:W-:Y:S01]  /*39b0*/  IMAD R5, R35, UR6, RZ ;  /* 0x0000000623057c24 */ /* 0x001fe2000f8e02ff */
[-C--:B------:R-:W-:Y:S02]  /*39c0*/  LEA.HI.X.SX32 R33, R41, R8.reuse, 0x1, P6 ;  /* 0x0000000829217211 */ /* 0x080fe400030f0eff */
[----:B------:R-:W-:Y:S02]  /*39d0*/  ISETP.LT.AND P3, PT, R35, UR7, !P0 ;  /* 0x0000000723007c0c */ /* 0x000fe4000c761270 */
[----:B------:R-:W-:Y:S01]  /*39e0*/  LEA.HI.X.SX32 R35, R9, R8, 0x1, P4 ;  /* 0x0000000809237211 */ /* 0x000fe200020f0eff */
[----:B------:R0:W-:Y:S01]  /*39f0*/  @P1 STG.E.U8 desc[UR16][R32.64], R73 ;  /* 0x0000004920001986 */ /* 0x0001e2000c101110 */
[C---:B------:R-:W-:Y:S01]  /*3a00*/  IMAD R9, R38.reuse, UR6, RZ ;  /* 0x0000000626097c24 */ /* 0x040fe2000f8e02ff */
[----:B------:R-:W-:-:S02]  /*3a10*/  ISETP.LT.AND P1, PT, R38, UR7, !P0 ;  /* 0x0000000726007c0c */ /* 0x000fc4000c721270 */
[----:B------:R3:W-:Y:S01]  /*3a20*/  @P2 STG.E.U8 desc[UR16][R34.64], R71 ;  /* 0x0000004722002986 */ /* 0x0007e2000c101110 */
[C---:B------:R-:W-:Y:S01]  /*3a30*/  ISETP.LT.AND P2, PT, R37.reuse, UR7, !P0 ;  /* 0x0000000725007c0c */ /* 0x040fe2000c741270 */
[----:B------:R-:W-:Y:S01]  /*3a40*/  IMAD R37, R37, UR6, RZ ;  /* 0x0000000625257c24 */ /* 0x000fe2000f8e02ff */
[-C--:B------:R-:W-:Y:S02]  /*3a50*/  IADD3 R4, P4, R5, R0.reuse, RZ ;  /* 0x0000000005047210 */ /* 0x080fe40007f9e0ff */
[----:B-1----:R-:W-:Y:S01]  /*3a60*/  IADD3 R6, P6, R9, R0, RZ ;  /* 0x0000000009067210 */ /* 0x002fe20007fde0ff */
[C---:B------:R-:W-:Y:S01]  /*3a70*/  IMAD R39, R36.reuse, UR6, RZ ;  /* 0x0000000624277c24 */ /* 0x040fe2000f8e02ff */
[----:B------:R-:W-:Y:S02]  /*3a80*/  LEA.HI.X.SX32 R5, R5, R8, 0x1, P4 ;  /* 0x0000000805057211 */ /* 0x000fe400020f0eff */
[----:B--2---:R-:W-:Y:S02]  /*3a90*/  IADD3 R10, P5, R37, R0, RZ ;  /* 0x00000000250a7210 */ /* 0x004fe40007fbe0ff */
[----:B------:R-:W-:-:S02]  /*3aa0*/  ISETP.LT.AND P4, PT, R36, UR7, !P0 ;  /* 0x0000000724007c0c */ /* 0x000fc4000c781270 */
[-C--:B------:R-:W-:Y:S01]  /*3ab0*/  LEA.HI.X.SX32 R7, R9, R8.reuse, 0x1, P6 ;  /* 0x0000000809077211 */ /* 0x080fe200030f0eff */
[----:B------:R-:W-:Y:S01]  /*3ac0*/  @P3 STG.E.U8 desc[UR16][R4.64], R69 ;  /* 0x0000004504003986 */ /* 0x000fe2000c101110 */
[----:B------:R-:W-:Y:S02]  /*3ad0*/  LEA.HI.X.SX32 R11, R37, R8, 0x1, P5 ;  /* 0x00000008250b7211 */ /* 0x000fe400028f0eff */
[C---:B------:R-:W-:Y:S01]  /*3ae0*/  ISETP.LT.AND P5, PT, R31.reuse, UR7, !P0 ;  /* 0x000000071f007c0c */ /* 0x040fe2000c7a1270 */
[----:B------:R-:W-:Y:S01]  /*3af0*/  IMAD R31, R31, UR6, RZ ;  /* 0x000000061f1f7c24 */ /* 0x000fe2000f8e02ff */
[C---:B0-----:R-:W-:Y:S01]  /*3b00*/  IADD3 R32, P3, R39.reuse, R0, RZ ;  /* 0x0000000027207210 */ /* 0x041fe20007f7e0ff */
[----:B------:R-:W-:Y:S01]  /*3b10*/  @P1 STG.E.U8 desc[UR16][R6.64], R67 ;  /* 0x0000004306001986 */ /* 0x000fe2000c101110 */
[----:B------:R-:W-:Y:S02]  /*3b20*/  IMAD R9, R30, UR6, RZ ;  /* 0x000000061e097c24 */ /* 0x000fe4000f8e02ff */
[----:B------:R-:W-:Y:S01]  /*3b30*/  LEA.HI.X.SX32 R33, R39, R8, 0x1, P3 ;  /* 0x0000000827217211 */ /* 0x000fe200018f0eff */
[----:B------:R-:W0:Y:S01]  /*3b40*/  LDS.128 R4, [R27] ;  /* 0x000000001b047984 */ /* 0x000e220000000c00 */
[----:B------:R-:W-:Y:S01]  /*3b50*/  IADD3 R28, P3, R31, R0, RZ ;  /* 0x000000001f1c7210 */ /* 0x000fe20007f7e0ff */
[----:B---3--:R-:W-:-:S02]  /*3b60*/  IMAD R35, R29, UR6, RZ ;  /* 0x000000061d237c24 */ /* 0x008fc4000f8e02ff */
[----:B------:R1:W-:Y:S01]  /*3b70*/  @P2 STG.E.U8 desc[UR16][R10.64], R65 ;  /* 0x000000410a002986 */ /* 0x0003e2000c101110 */
[----:B------:R-:W-:Y:S02]  /*3b80*/  ISETP.LT.AND P2, PT, R30, UR7, !P0 ;  /* 0x000000071e007c0c */ /* 0x000fe4000c741270 */
[----:B------:R-:W-:Y:S01]  /*3b90*/  ISETP.LT.AND P1, PT, R29, UR7, !P0 ;  /* 0x000000071d007c0c */ /* 0x000fe2000c721270 */
[----:B------:R2:W-:Y:S01]  /*3ba0*/  @P4 STG.E.U8 desc[UR16][R32.64], R63 ;  /* 0x0000003f20004986 */ /* 0x0005e2000c101110 */
[----:B------:R-:W-:Y:S01]  /*3bb0*/  LEA.HI.X.SX32 R29, R31, R8, 0x1, P3 ;  /* 0x000000081f1d7211 */ /* 0x000fe200018f0eff */
[C---:B------:R-:W-:Y:S01]  /*3bc0*/  IMAD R37, R26.reuse, UR6, RZ ;  /* 0x000000061a257c24 */ /* 0x040fe2000f8e02ff */
[----:B------:R-:W-:Y:S02]  /*3bd0*/  ISETP.LT.AND P3, PT, R26, UR7, !P0 ;  /* 0x000000071a007c0c */ /* 0x000fe4000c761270 */
[-C--:B------:R-:W-:Y:S02]  /*3be0*/  IADD3 R30, P6, R35, R0.reuse, RZ ;  /* 0x00000000231e7210 */ /* 0x080fe40007fde0ff */
[----:B-1----:R-:W-:Y:S01]  /*3bf0*/  IADD3 R10, P4, R9, R0, RZ ;  /* 0x00000000090a7210 */ /* 0x002fe20007f9e0ff */
[----:B------:R1:W-:Y:S01]  /*3c00*/  @P5 STG.E.U8 desc[UR16][R28.64], R61 ;  /* 0x0000003d1c005986 */ /* 0x0003e2000c101110 */
[----:B------:R-:W-:-:S02]  /*3c10*/  LEA.HI.X.SX32 R31, R35, R8, 0x1, P6 ;  /* 0x00000008231f7211 */ /* 0x000fc400030f0eff */
[----:B--2---:R-:W-:Y:S02]  /*3c20*/  IADD3 R32, P5, R37, R0, RZ ;  /* 0x0000000025207210 */ /* 0x004fe40007fbe0ff */
[-C--:B------:R-:W-:Y:S02]  /*3c30*/  LEA.HI.X.SX32 R11, R9, R8.reuse, 0x1, P4 ;  /* 0x00000008090b7211 */ /* 0x080fe400020f0eff */
[C---:B------:R-:W-:Y:S01]  /*3c40*/  ISETP.LT.AND P4, PT, R25.reuse, UR7, !P0 ;  /* 0x0000000719007c0c */ /* 0x040fe2000c781270 */
[----:B------:R-:W-:Y:S01]  /*3c50*/  IMAD R25, R25, UR6, RZ ;  /* 0x0000000619197c24 */ /* 0x000fe2000f8e02ff */
[----:B------:R-:W-:Y:S01]  /*3c60*/  LEA.HI.X.SX32 R33, R37, R8, 0x1, P5 ;  /* 0x0000000825217211 */ /* 0x000fe200028f0eff */
[----:B------:R2:W-:Y:S01]  /*3c70*/  @P2 STG.E.U8 desc[UR16][R10.64], R59 ;  /* 0x0000003b0a002986 */ /* 0x0005e2000c101110 */
[----:B------:R-:W-:-:S03]  /*3c80*/  IMAD R9, R24, UR6, RZ ;  /* 0x0000000618097c24 */ /* 0x000fc6000f8e02ff */
[----:B------:R-:W-:Y:S01]  /*3c90*/  @P1 STG.E.U8 desc[UR16][R30.64], R57 ;  /* 0x000000391e001986 */ /* 0x000fe2000c101110 */
[----:B------:R-:W-:Y:S02]  /*3ca0*/  ISETP.LT.AND P1, PT, R24, UR7, !P0 ;  /* 0x0000000718007c0c */ /* 0x000fe4000c721270 */
[-C--:B------:R-:W-:Y:S01]  /*3cb0*/  IADD3 R26, P2, R25, R0.reuse, RZ ;  /* 0x00000000191a7210 */ /* 0x080fe20007f5e0ff */
[----:B------:R-:W-:Y:S01]  /*3cc0*/  @P3 STG.E.U8 desc[UR16][R32.64], R55 ;  /* 0x0000003720003986 */ /* 0x000fe2000c101110 */
[----:B------:R-:W-:Y:S02]  /*3cd0*/  IADD3 R24, P3, R9, R0, RZ ;  /* 0x0000000009187210 */ /* 0x000fe40007f7e0ff */
[-C--:B------:R-:W-:Y:S02]  /*3ce0*/  LEA.HI.X.SX32 R27, R25, R8.reuse, 0x1, P2 ;  /* 0x00000008191b7211 */ /* 0x080fe400010f0eff */
[C---:B------:R-:W-:Y:S01]  /*3cf0*/  ISETP.LT.AND P2, PT, R23.reuse, UR7, !P0 ;  /* 0x0000000717007c0c */ /* 0x040fe2000c741270 */
[----:B------:R-:W-:Y:S01]  /*3d00*/  IMAD R23, R23, UR6, RZ ;  /* 0x0000000617177c24 */ /* 0x000fe2000f8e02ff */
[----:B------:R-:W-:-:S02]  /*3d10*/  LEA.HI.X.SX32 R25, R9, R8, 0x1, P3 ;  /* 0x0000000809197211 */ /* 0x000fc400018f0eff */
[C---:B------:R-:W-:Y:S01]  /*3d20*/  ISETP.LT.AND P3, PT, R21.reuse, UR7, !P0 ;  /* 0x0000000715007c0c */ /* 0x040fe2000c761270 */
[----:B------:R-:W-:Y:S01]  /*3d30*/  IMAD R21, R21, UR6, RZ ;  /* 0x0000000615157c24 */ /* 0x000fe2000f8e02ff */
[----:B------:R3:W-:Y:S01]  /*3d40*/  @P4 STG.E.U8 desc[UR16][R26.64], R53 ;  /* 0x000000351a004986 */ /* 0x0007e2000c101110 */
[C---:B-1----:R-:W-:Y:S01]  /*3d50*/  IMAD R29, R22.reuse, UR6, RZ ;  /* 0x00000006161d7c24 */ /* 0x042fe2000f8e02ff */
[C---:B--2---:R-:W-:Y:S02]  /*3d60*/  IADD3 R10, P5, R23.reuse, R0, RZ ;  /* 0x00000000170a7210 */ /* 0x044fe40007fbe0ff */
[----:B------:R-:W-:Y:S01]  /*3d70*/  ISETP.LT.AND P4, PT, R22, UR7, !P0 ;  /* 0x0000000716007c0c */ /* 0x000fe2000c781270 */
[----:B------:R1:W-:Y:S01]  /*3d80*/  @P1 STG.E.U8 desc[UR16][R24.64], R51 ;  /* 0x0000003318001986 */ /* 0x0003e2000c101110 */
[----:B------:R-:W-:Y:S01]  /*3d90*/  LEA.HI.X.SX32 R11, R23, R8, 0x1, P5 ;  /* 0x00000008170b7211 */ /* 0x000fe200028f0eff */
[----:B------:R-:W-:Y:S01]  /*3da0*/  IMAD R9, R20, UR6, RZ ;  /* 0x0000000614097c24 */ /* 0x000fe2000f8e02ff */
[----:B------:R-:W-:-:S02]  /*3db0*/  IADD3 R22, P5, R29, R0, RZ ;  /* 0x000000001d167210 */ /* 0x000fc40007fbe0ff */
[----:B---3--:R-:W-:-:S04]  /*3dc0*/  IADD3 R26, P1, R21, R0, RZ ;  /* 0x00000000151a7210 */ /* 0x008fc80007f3e0ff */
[-C--:B------:R-:W-:Y:S02]  /*3dd0*/  LEA.HI.X.SX32 R27, R21, R8.reuse, 0x1, P1 ;  /* 0x00000008151b7211 */ /* 0x080fe400008f0eff */
[----:B------:R-:W-:Y:S02]  /*3de0*/  ISETP.LT.AND P1, PT, R20, UR7, !P0 ;  /* 0x0000000714007c0c */ /* 0x000fe4000c721270 */
[----:B------:R-:W-:Y:S02]  /*3df0*/  LEA.HI.X.SX32 R23, R29, R8, 0x1, P5 ;  /* 0x000000081d177211 */ /* 0x000fe400028f0eff */
[----:B0-----:R-:W-:Y:S02]  /*3e00*/  PRMT R31, R4, 0x7770, RZ ;  /* 0x00007770041f7816 */ /* 0x001fe400000000ff */
[----:B------:R-:W-:Y:S01]  /*3e10*/  IADD3 R20, P5, R9, R0, RZ ;  /* 0x0000000009147210 */ /* 0x000fe20007fbe0ff */
[----:B------:R-:W-:Y:S01]  /*3e20*/  @P2 STG.E.U8 desc[UR16][R10.64], R49 ;  /* 0x000000310a002986 */ /* 0x000fe2000c101110 */
[----:B------:R-:W-:-:S02]  /*3e30*/  PRMT R29, R5, 0x7770, RZ ;  /* 0x00007770051d7816 */ /* 0x000fc400000000ff */
[----:B------:R-:W-:Y:S01]  /*3e40*/  ISETP.LT.AND P2, PT, R17, UR7, !P0 ;  /* 0x0000000711007c0c */ /* 0x000fe2000c741270 */
[----:B------:R0:W-:Y:S01]  /*3e50*/  @P4 STG.E.U8 desc[UR16][R22.64], R31 ;  /* 0x0000001f16004986 */ /* 0x0001e2000c101110 */
[C---:B------:R-:W-:Y:S01]  /*3e60*/  ISETP.LT.AND P4, PT, R19.reuse, UR7, !P0 ;  /* 0x0000000713007c0c */ /* 0x040fe2000c781270 */
[----:B------:R-:W-:Y:S01]  /*3e70*/  IMAD R19, R19, UR6, RZ ;  /* 0x0000000613137c24 */ /* 0x000fe2000f8e02ff */
[----:B------:R-:W-:Y:S01]  /*3e80*/  LEA.HI.X.SX32 R21, R9, R8, 0x1, P5 ;  /* 0x0000000809157211 */ /* 0x000fe200028f0eff */
[----:B------:R-:W-:Y:S01]  /*3e90*/  IMAD R17, R17, UR6, RZ ;  /* 0x0000000611117c24 */ /* 0x000fe2000f8e02ff */
[----:B------:R2:W-:Y:S01]  /*3ea0*/  @P3 STG.E.U8 desc[UR16][R26.64], R29 ;  /* 0x0000001d1a003986 */ /* 0x0005e2000c101110 */
[C---:B-1----:R-:W-:Y:S01]  /*3eb0*/  IMAD R25, R18.reuse, UR6, RZ ;  /* 0x0000000612197c24 */ /* 0x042fe2000f8e02ff */
[----:B------:R-:W-:Y:S02]  /*3ec0*/  ISETP.LT.AND P3, PT, R18, UR7, !P0 ;  /* 0x0000000712007c0c */ /* 0x000fe4000c761270 */
[----:B0-----:R-:W-:-:S02]  /*3ed0*/  PRMT R31, R6, 0x7770, RZ ;  /* 0x00007770061f7816 */ /* 0x001fc400000000ff */
[----:B------:R-:W-:-:S03]  /*3ee0*/  IADD3 R10, P6, R19, R0, RZ ;  /* 0x00000000130a7210 */ /* 0x000fc60007fde0ff */
[----:B------:R0:W-:Y:S01]  /*3ef0*/  @P1 STG.E.U8 desc[UR16][R20.64], R31 ;  /* 0x0000001f14001986 */ /* 0x0001e2000c101110 */
[-C--:B------:R-:W-:Y:S02]  /*3f00*/  IADD3 R22, P1, R17, R0.reuse, RZ ;  /* 0x0000000011167210 */ /* 0x080fe40007f3e0ff */
[----:B------:R-:W-:Y:S01]  /*3f10*/  IADD3 R18, P5, R25, R0, RZ ;  /* 0x0000000019127210 */ /* 0x000fe20007fbe0ff */
[----:B------:R-:W-:Y:S01]  /*3f20*/  IMAD R9, R16, UR6, RZ ;  /* 0x0000000610097c24 */ /* 0x000fe2000f8e02ff */
[-C--:B------:R-:W-:Y:S02]  /*3f30*/  LEA.HI.X.SX32 R11, R19, R8.reuse, 0x1, P6 ;  /* 0x00000008130b7211 */ /* 0x080fe400030f0eff */
[----:B--2---:R-:W-:Y:S02]  /*3f40*/  PRMT R29, R7, 0x7770, RZ ;  /* 0x00007770071d7816 */ /* 0x004fe400000000ff */
[-C--:B------:R-:W-:Y:S02]  /*3f50*/  LEA.HI.X.SX32 R23, R17, R8.reuse, 0x1, P1 ;  /* 0x0000000811177211 */ /* 0x080fe400008f0eff */
[----:B------:R-:W-:-:S02]  /*3f60*/  LEA.HI.X.SX32 R19, R25, R8, 0x1, P5 ;  /* 0x0000000819137211 */ /* 0x000fc400028f0eff */
[----:B------:R-:W-:Y:S02]  /*3f70*/  PRMT R27, R4, 0x7771, RZ ;  /* 0x00007771041b7816 */ /* 0x000fe400000000ff */
[----:B------:R-:W-:Y:S02]  /*3f80*/  ISETP.LT.AND P1, PT, R16, UR7, !P0 ;  /* 0x0000000710007c0c */ /* 0x000fe4000c721270 */
[----:B------:R-:W-:Y:S01]  /*3f90*/  PRMT R25, R5, 0x7771, RZ ;  /* 0x0000777105197816 */ /* 0x000fe200000000ff */
[----:B------:R1:W-:Y:S01]  /*3fa0*/  @P4 STG.E.U8 desc[UR16][R10.64], R29 ;  /* 0x0000001d0a004986 */ /* 0x0003e2000c101110 */
[----:B------:R-:W-:-:S03]  /*3fb0*/  IADD3 R16, P5, R9, R0, RZ ;  /* 0x0000000009107210 */ /* 0x000fc60007fbe0ff */
[----:B------:R2:W-:Y:S01]  /*3fc0*/  @P3 STG.E.U8 desc[UR16][R18.64], R27 ;  /* 0x0000001b12003986 */ /* 0x0005e2000c101110 */
[----:B------:R-:W-:-:S03]  /*3fd0*/  LEA.HI.X.SX32 R17, R9, R8, 0x1, P5 ;  /* 0x0000000809117211 */ /* 0x000fc600028f0eff */
[----:B------:R3:W-:Y:S01]  /*3fe0*/  @P2 STG.E.U8 desc[UR16][R22.64], R25 ;  /* 0x0000001916002986 */ /* 0x0007e2000c101110 */
[C---:B------:R-:W-:Y:S01]  /*3ff0*/  ISETP.LT.AND P2, PT, R15.reuse, UR7, !P0 ;  /* 0x000000070f007c0c */ /* 0x040fe2000c741270 */
[----:B------:R-:W-:Y:S01]  /*4000*/  IMAD R15, R15, UR6, RZ ;  /* 0x000000060f0f7c24 */ /* 0x000fe2000f8e02ff */
[C---:B------:R-:W-:Y:S01]  /*4010*/  ISETP.LT.AND P4, PT, R13.reuse, UR7, !P0 ;  /* 0x000000070d007c0c */ /* 0x040fe2000c781270 */
[----:B------:R-:W-:Y:S01]  /*4020*/  IMAD R13, R13, UR6, RZ ;  /* 0x000000060d0d7c24 */ /* 0x000fe2000f8e02ff */
[----:B------:R-:W-:Y:S01]  /*4030*/  PRMT R9, R6, 0x7771, RZ ;  /* 0x0000777106097816 */ /* 0x000fe200000000ff */
[C---:B0-----:R-:W-:Y:S01]  /*4040*/  IMAD R21, R14.reuse, UR6, RZ ;  /* 0x000000060e157c24 */ /* 0x041fe2000f8e02ff */
[----:B------:R-:W-:Y:S02]  /*4050*/  ISETP.LT.AND P3, PT, R14, UR7, !P0 ;  /* 0x000000070e007c0c */ /* 0x000fe4000c761270 */
[-C--:B-1----:R-:W-:Y:S01]  /*4060*/  IADD3 R10, P6, R15, R0.reuse, RZ ;  /* 0x000000000f0a7210 */ /* 0x082fe20007fde0ff */
[----:B------:R0:W-:Y:S01]  /*4070*/  @P1 STG.E.U8 desc[UR16][R16.64], R9 ;  /* 0x0000000910001986 */ /* 0x0001e2000c101110 */
[----:B------:R-:W-:-:S02]  /*4080*/  IADD3 R14, P1, R13, R0, RZ ;  /* 0x000000000d0e7210 */ /* 0x000fc40007f3e0ff */
[----:B--2---:R-:W-:Y:S02]  /*4090*/  IADD3 R18, P5, R21, R0, RZ ;  /* 0x0000000015127210 */ /* 0x004fe40007fbe0ff */
[-C--:B------:R-:W-:Y:S02]  /*40a0*/  LEA.HI.X.SX32 R11, R15, R8.reuse, 0x1, P6 ;  /* 0x000000080f0b7211 */ /* 0x080fe400030f0eff */
[----:B------:R-:W-:Y:S02]  /*40b0*/  PRMT R29, R7, 0x7771, RZ ;  /* 0x00007771071d7816 */ /* 0x000fe400000000ff */
[-C--:B------:R-:W-:Y:S02]  /*40c0*/  LEA.HI.X.SX32 R15, R13, R8.reuse, 0x1, P1 ;  /* 0x000000080d0f7211 */ /* 0x080fe400008f0eff */
[----:B------:R-:W-:Y:S01]  /*40d0*/  PRMT R27, R4, 0x7772, RZ ;  /* 0x00007772041b7816 */ /* 0x000fe200000000ff */
[----:B------:R-:W-:Y:S01]  /*40e0*/  IMAD R13, R12, UR6, RZ ;  /* 0x000000060c0d7c24 */ /* 0x000fe2000f8e02ff */
[----:B------:R-:W-:-:S02]  /*40f0*/  LEA.HI.X.SX32 R19, R21, R8, 0x1, P5 ;  /* 0x0000000815137211 */ /* 0x000fc400028f0eff */
[----:B---3--:R-:W-:Y:S01]  /*4100*/  PRMT R25, R5, 0x7772, RZ ;  /* 0x0000777205197816 */ /* 0x008fe200000000ff */
[----:B------:R1:W-:Y:S01]  /*4110*/  @P2 STG.E.U8 desc[UR16][R10.64], R29 ;  /* 0x0000001d0a002986 */ /* 0x0003e2000c101110 */
[----:B0-----:R-:W-:Y:S02]  /*4120*/  IMAD R9, R45, UR6, RZ ;  /* 0x000000062d097c24 */ /* 0x001fe4000f8e02ff */
[----:B------:R-:W-:Y:S01]  /*4130*/  IMAD R17, R44, UR6, RZ ;  /* 0x000000062c117c24 */ /* 0x000fe2000f8e02ff */
[----:B------:R-:W-:Y:S01]  /*4140*/  @P4 STG.E.U8 desc[UR16][R14.64], R27 ;  /* 0x0000001b0e004986 */ /* 0x000fe2000c101110 */
[C---:B------:R-:W-:Y:S01]  /*4150*/  ISETP.LT.AND P1, PT, R2.reuse, UR7, !P0 ;  /* 0x0000000702007c0c */ /* 0x040fe2000c721270 */
[----:B------:R-:W-:Y:S02]  /*4160*/  IMAD R23, R2, UR6, RZ ;  /* 0x0000000602177c24 */ /* 0x000fe4000f8e02ff */
[----:B------:R0:W-:Y:S01]  /*4170*/  @P3 STG.E.U8 desc[UR16][R18.64], R25 ;  /* 0x0000001912003986 */ /* 0x0001e2000c101110 */
[----:B------:R-:W-:Y:S01]  /*4180*/  ISETP.LT.AND P4, PT, R12, UR7, !P0 ;  /* 0x000000070c007c0c */ /* 0x000fe2000c781270 */
[----:B------:R-:W-:Y:S01]  /*4190*/  IMAD R21, R3, UR6, RZ ;  /* 0x0000000603157c24 */ /* 0x000fe2000f8e02ff */
[----:B-1----:R-:W-:-:S02]  /*41a0*/  IADD3 R10, P3, R13, R0, RZ ;  /* 0x000000000d0a7210 */ /* 0x002fc40007f7e0ff */
[-C--:B------:R-:W-:Y:S02]  /*41b0*/  IADD3 R2, P6, R9, R0.reuse, RZ ;  /* 0x0000000009027210 */ /* 0x080fe40007fde0ff */
[----:B------:R-:W-:Y:S01]  /*41c0*/  IADD3 R12, P5, R17, R0, RZ ;  /* 0x00000000110c7210 */ /* 0x000fe20007fbe0ff */
[----:B0-----:R-:W-:Y:S01]  /*41d0*/  IMAD R19, R43, UR6, RZ ;  /* 0x000000062b137c24 */ /* 0x001fe2000f8e02ff */
[----:B------:R-:W-:Y:S02]  /*41e0*/  LEA.HI.X.SX32 R11, R13, R8, 0x1, P3 ;  /* 0x000000080d0b7211 */ /* 0x000fe400018f0eff */
[----:B------:R-:W-:Y:S02]  /*41f0*/  ISETP.LT.AND P2, PT, R3, UR7, !P0 ;  /* 0x0000000703007c0c */ /* 0x000fe4000c741270 */
[----:B------:R-:W-:Y:S02]  /*4200*/  IADD3 R16, P3, R19, R0, RZ ;  /* 0x0000000013107210 */ /* 0x000fe40007f7e0ff */
[----:B------:R-:W-:-:S02]  /*4210*/  LEA.HI.X.SX32 R3, R9, R8, 0x1, P6 ;  /* 0x0000000809037211 */ /* 0x000fc400030f0eff */
[----:B------:R-:W-:Y:S02]  /*4220*/  IADD3 R14, P6, R21, R0, RZ ;  /* 0x00000000150e7210 */ /* 0x000fe40007fde0ff */
[-C--:B------:R-:W-:Y:S02]  /*4230*/  LEA.HI.X.SX32 R13, R17, R8.reuse, 0x1, P5 ;  /* 0x00000008110d7211 */ /* 0x080fe400028f0eff */
[----:B------:R-:W-:Y:S02]  /*4240*/  ISETP.LT.AND P5, PT, R45, UR7, !P0 ;  /* 0x000000072d007c0c */ /* 0x000fe4000c7a1270 */
[-C--:B------:R-:W-:Y:S02]  /*4250*/  LEA.HI.X.SX32 R17, R19, R8.reuse, 0x1, P3 ;  /* 0x0000000813117211 */ /* 0x080fe400018f0eff */
[----:B------:R-:W-:Y:S02]  /*4260*/  ISETP.LT.AND P3, PT, R44, UR7, !P0 ;  /* 0x000000072c007c0c */ /* 0x000fe4000c761270 */
[----:B------:R-:W-:-:S02]  /*4270*/  LEA.HI.X.SX32 R15, R21, R8, 0x1, P6 ;  /* 0x00000008150f7211 */ /* 0x000fc400030f0eff */
[----:B------:R-:W-:Y:S02]  /*4280*/  IADD3 R18, P6, R23, R0, RZ ;  /* 0x0000000017127210 */ /* 0x000fe40007fde0ff */
[----:B------:R-:W-:Y:S02]  /*4290*/  ISETP.LT.AND P0, PT, R43, UR7, !P0 ;  /* 0x000000072b007c0c */ /* 0x000fe4000c701270 */
[----:B------:R-:W-:Y:S02]  /*42a0*/  LEA.HI.X.SX32 R19, R23, R8, 0x1, P6 ;  /* 0x0000000817137211 */ /* 0x000fe400030f0eff */
[----:B------:R-:W-:Y:S02]  /*42b0*/  PRMT R25, R6, 0x7772, RZ ;  /* 0x0000777206197816 */ /* 0x000fe400000000ff */
[----:B------:R-:W-:Y:S02]  /*42c0*/  PRMT R23, R7, 0x7772, RZ ;  /* 0x0000777207177816 */ /* 0x000fe400000000ff */
[----:B------:R-:W-:-:S02]  /*42d0*/  PRMT R21, R4, 0x7773, RZ ;  /* 0x0000777304157816 */ /* 0x000fc400000000ff */
[----:B------:R-:W-:Y:S01]  /*42e0*/  PRMT R9, R5, 0x7773, RZ ;  /* 0x0000777305097816 */ /* 0x000fe200000000ff */
[----:B------:R0:W-:Y:S01]  /*42f0*/  @P5 STG.E.U8 desc[UR16][R2.64], R25 ;  /* 0x0000001902005986 */ /* 0x0001e2000c101110 */
[----:B------:R-:W-:-:S03]  /*4300*/  PRMT R5, R6, 0x7773, RZ ;  /* 0x0000777306057816 */ /* 0x000fc600000000ff */
[----:B------:R0:W-:Y:S04]  /*4310*/  @P4 STG.E.U8 desc[UR16][R10.64], R23 ;  /* 0x000000170a004986 */ /* 0x0001e8000c101110 */
[----:B------:R0:W-:Y:S04]  /*4320*/  @P3 STG.E.U8 desc[UR16][R12.64], R21 ;  /* 0x000000150c003986 */ /* 0x0001e8000c101110 */
[----:B------:R0:W-:Y:S01]  /*4330*/  @P2 STG.E.U8 desc[UR16][R14.64], R9 ;  /* 0x000000090e002986 */ /* 0x0001e2000c101110 */
[----:B------:R-:W-:-:S03]  /*4340*/  PRMT R7, R7, 0x7773, RZ ;  /* 0x0000777307077816 */ /* 0x000fc600000000ff */
[----:B------:R0:W-:Y:S01]  /*4350*/  @P0 STG.E.U8 desc[UR16][R16.64], R5 ;  /* 0x0000000510000986 */ /* 0x0001e2000c101110 */
[----:B------:R-:W-:Y:S05]  /*4360*/  @!P1 EXIT ;  /* 0x000000000000994d */ /* 0x000fea0003800000 */
[----:B------:R-:W-:Y:S01]  /*4370*/  STG.E.U8 desc[UR16][R18.64], R7 ;  /* 0x0000000712007986 */ /* 0x000fe2000c101110 */
[----:B------:R-:W-:Y:S05]  /*4380*/  EXIT ;  /* 0x000000000000794d */ /* 0x000fea0003800000 */
.L_x_3:
[----:B------:R-:W-:-:S00]  /*4390*/  BRA `(.L_x_3) ;  /* 0xfffffffc00fc7947 */ /* 0x000fc0000383ffff */
[----:B------:R-:W-:-:S00]  /*43a0*/  NOP ;  /* 0x0000000000007918 */ /* 0x000fc00000000000 */
        /* <DEDUP_REMOVED lines=13> */
.L_x_4:


//--------------------- .nv.shared.matmul_kernel  --------------------------
	.section	.nv.shared.matmul_kernel,"aw",@nobits
	.sectionflags	@""
	.align	16
	.zero		1024


//--------------------- .nv.shared.reserved.0     --------------------------
	.section	.nv.shared.reserved.0,"aw",@nobits
	.weak		__nv_reservedSMEM_offset_0_alias
	.size		__nv_reservedSMEM_offset_0_alias, 0, 0
	.other		__nv_reservedSMEM_offset_0_alias,@"STO_CUDA_RESERVED_SHARED STV_DEFAULT"
__nv_reservedSMEM_offset_0_alias:
	.zero		0


//--------------------- .nv.constant0.matmul_kernel --------------------------
	.section	.nv.constant0.matmul_kernel,"a",@progbits
	.sectionflags	@""
	.align	4
.nv.constant0.matmul_kernel:
	.zero		608


//--------------------- SYMBOLS --------------------------

	.type		.nv.reservedSmem.offset0,@object
	.size		.nv.reservedSmem.offset0,0x4
